//
// Generated by NVIDIA NVVM Compiler
//
// Compiler Build ID: CL-36424714
// Cuda compilation tools, release 13.0, V13.0.88
// Based on NVVM 20.0.0
//

.version 9.0
.target sm_100
.address_size 64

	// .globl	_Z12setup_kernelP17curandStateXORWOW
.extern .func  (.param .b64 func_retval0) malloc
(
	.param .b64 malloc_param_0
)
;
.extern .func free
(
	.param .b64 free_param_0
)
;
.global .align 4 .b8 precalc_xorwow_matrix[102400];
.global .align 4 .b8 precalc_xorwow_offset_matrix[102400];
.global .align 4 .b8 mrg32k3aM1[2304];
.global .align 4 .b8 mrg32k3aM2[2304];
.global .align 4 .b8 mrg32k3aM1SubSeq[2016];
.global .align 4 .b8 mrg32k3aM2SubSeq[2016];
.global .align 4 .b8 mrg32k3aM1Seq[2304];
.global .align 4 .b8 mrg32k3aM2Seq[2304];
.const .align 8 .b8 __cr_lgamma_table[72];

.visible .entry _Z12setup_kernelP17curandStateXORWOW(
	.param .u64 .ptr .align 1 _Z12setup_kernelP17curandStateXORWOW_param_0
)
{
	.reg .pred 	%p<24>;
	.reg .b32 	%r<406>;
	.reg .b64 	%rd<18>;

	ld.param.u64 	%rd8, [_Z12setup_kernelP17curandStateXORWOW_param_0];
	cvta.to.global.u64 	%rd9, %rd8;
	mov.u32 	%r182, %tid.x;
	mov.u32 	%r183, %ctaid.x;
	mov.u32 	%r184, %ntid.x;
	mad.lo.s32 	%r185, %r183, %r184, %r182;
	cvt.s64.s32 	%rd17, %r185;
	mul.wide.s32 	%rd10, %r185, 48;
	add.s64 	%rd2, %rd9, %rd10;
	mov.b32 	%r186, 1593684748;
	mov.b32 	%r187, 832094735;
	st.global.v2.u32 	[%rd2], {%r187, %r186};
	mov.b32 	%r188, -123459836;
	mov.b32 	%r189, 1111207954;
	st.global.v2.u32 	[%rd2+8], {%r189, %r188};
	mov.b32 	%r190, 1476011280;
	mov.b32 	%r191, -589760388;
	st.global.v2.u32 	[%rd2+16], {%r191, %r190};
	setp.eq.s32 	%p1, %r185, 0;
	@%p1 bra 	$L__BB0_42;
	mov.b32 	%r312, 0;
	mov.u64 	%rd12, precalc_xorwow_matrix;
$L__BB0_2:
	and.b64  	%rd4, %rd17, 3;
	setp.eq.s64 	%p2, %rd4, 0;
	@%p2 bra 	$L__BB0_41;
	mul.wide.u32 	%rd11, %r312, 3200;
	add.s64 	%rd5, %rd12, %rd11;
	cvt.u32.u64 	%r2, %rd4;
	mov.b32 	%r313, 0;
$L__BB0_4:
	mov.b32 	%r326, 0;
	mov.u32 	%r327, %r326;
	mov.u32 	%r328, %r326;
	mov.u32 	%r329, %r326;
	mov.u32 	%r330, %r326;
	mov.u32 	%r319, %r326;
$L__BB0_5:
	mul.wide.u32 	%rd13, %r319, 4;
	add.s64 	%rd14, %rd2, %rd13;
	ld.global.u32 	%r10, [%rd14+4];
	shl.b32 	%r11, %r319, 5;
	mov.b32 	%r325, 0;
$L__BB0_6:
	.pragma "nounroll";
	shr.u32 	%r196, %r10, %r325;
	and.b32  	%r197, %r196, 1;
	setp.eq.b32 	%p3, %r197, 1;
	not.pred 	%p4, %p3;
	add.s32 	%r198, %r11, %r325;
	mul.lo.s32 	%r199, %r198, 5;
	mul.wide.u32 	%rd15, %r199, 4;
	add.s64 	%rd6, %rd5, %rd15;
	@%p4 bra 	$L__BB0_8;
	ld.global.u32 	%r200, [%rd6];
	xor.b32  	%r330, %r330, %r200;
	ld.global.u32 	%r201, [%rd6+4];
	xor.b32  	%r329, %r329, %r201;
	ld.global.u32 	%r202, [%rd6+8];
	xor.b32  	%r328, %r328, %r202;
	ld.global.u32 	%r203, [%rd6+12];
	xor.b32  	%r327, %r327, %r203;
	ld.global.u32 	%r204, [%rd6+16];
	xor.b32  	%r326, %r326, %r204;
$L__BB0_8:
	and.b32  	%r206, %r196, 2;
	setp.eq.s32 	%p5, %r206, 0;
	@%p5 bra 	$L__BB0_10;
	ld.global.u32 	%r207, [%rd6+20];
	xor.b32  	%r330, %r330, %r207;
	ld.global.u32 	%r208, [%rd6+24];
	xor.b32  	%r329, %r329, %r208;
	ld.global.u32 	%r209, [%rd6+28];
	xor.b32  	%r328, %r328, %r209;
	ld.global.u32 	%r210, [%rd6+32];
	xor.b32  	%r327, %r327, %r210;
	ld.global.u32 	%r211, [%rd6+36];
	xor.b32  	%r326, %r326, %r211;
$L__BB0_10:
	and.b32  	%r213, %r196, 4;
	setp.eq.s32 	%p6, %r213, 0;
	@%p6 bra 	$L__BB0_12;
	ld.global.u32 	%r214, [%rd6+40];
	xor.b32  	%r330, %r330, %r214;
	ld.global.u32 	%r215, [%rd6+44];
	xor.b32  	%r329, %r329, %r215;
	ld.global.u32 	%r216, [%rd6+48];
	xor.b32  	%r328, %r328, %r216;
	ld.global.u32 	%r217, [%rd6+52];
	xor.b32  	%r327, %r327, %r217;
	ld.global.u32 	%r218, [%rd6+56];
	xor.b32  	%r326, %r326, %r218;
$L__BB0_12:
	and.b32  	%r220, %r196, 8;
	setp.eq.s32 	%p7, %r220, 0;
	@%p7 bra 	$L__BB0_14;
	ld.global.u32 	%r221, [%rd6+60];
	xor.b32  	%r330, %r330, %r221;
	ld.global.u32 	%r222, [%rd6+64];
	xor.b32  	%r329, %r329, %r222;
	ld.global.u32 	%r223, [%rd6+68];
	xor.b32  	%r328, %r328, %r223;
	ld.global.u32 	%r224, [%rd6+72];
	xor.b32  	%r327, %r327, %r224;
	ld.global.u32 	%r225, [%rd6+76];
	xor.b32  	%r326, %r326, %r225;
$L__BB0_14:
	and.b32  	%r227, %r196, 16;
	setp.eq.s32 	%p8, %r227, 0;
	@%p8 bra 	$L__BB0_16;
	ld.global.u32 	%r228, [%rd6+80];
	xor.b32  	%r330, %r330, %r228;
	ld.global.u32 	%r229, [%rd6+84];
	xor.b32  	%r329, %r329, %r229;
	ld.global.u32 	%r230, [%rd6+88];
	xor.b32  	%r328, %r328, %r230;
	ld.global.u32 	%r231, [%rd6+92];
	xor.b32  	%r327, %r327, %r231;
	ld.global.u32 	%r232, [%rd6+96];
	xor.b32  	%r326, %r326, %r232;
$L__BB0_16:
	and.b32  	%r234, %r196, 32;
	setp.eq.s32 	%p9, %r234, 0;
	@%p9 bra 	$L__BB0_18;
	ld.global.u32 	%r235, [%rd6+100];
	xor.b32  	%r330, %r330, %r235;
	ld.global.u32 	%r236, [%rd6+104];
	xor.b32  	%r329, %r329, %r236;
	ld.global.u32 	%r237, [%rd6+108];
	xor.b32  	%r328, %r328, %r237;
	ld.global.u32 	%r238, [%rd6+112];
	xor.b32  	%r327, %r327, %r238;
	ld.global.u32 	%r239, [%rd6+116];
	xor.b32  	%r326, %r326, %r239;
$L__BB0_18:
	and.b32  	%r241, %r196, 64;
	setp.eq.s32 	%p10, %r241, 0;
	@%p10 bra 	$L__BB0_20;
	ld.global.u32 	%r242, [%rd6+120];
	xor.b32  	%r330, %r330, %r242;
	ld.global.u32 	%r243, [%rd6+124];
	xor.b32  	%r329, %r329, %r243;
	ld.global.u32 	%r244, [%rd6+128];
	xor.b32  	%r328, %r328, %r244;
	ld.global.u32 	%r245, [%rd6+132];
	xor.b32  	%r327, %r327, %r245;
	ld.global.u32 	%r246, [%rd6+136];
	xor.b32  	%r326, %r326, %r246;
$L__BB0_20:
	and.b32  	%r248, %r196, 128;
	setp.eq.s32 	%p11, %r248, 0;
	@%p11 bra 	$L__BB0_22;
	ld.global.u32 	%r249, [%rd6+140];
	xor.b32  	%r330, %r330, %r249;
	ld.global.u32 	%r250, [%rd6+144];
	xor.b32  	%r329, %r329, %r250;
	ld.global.u32 	%r251, [%rd6+148];
	xor.b32  	%r328, %r328, %r251;
	ld.global.u32 	%r252, [%rd6+152];
	xor.b32  	%r327, %r327, %r252;
	ld.global.u32 	%r253, [%rd6+156];
	xor.b32  	%r326, %r326, %r253;
$L__BB0_22:
	and.b32  	%r255, %r196, 256;
	setp.eq.s32 	%p12, %r255, 0;
	@%p12 bra 	$L__BB0_24;
	ld.global.u32 	%r256, [%rd6+160];
	xor.b32  	%r330, %r330, %r256;
	ld.global.u32 	%r257, [%rd6+164];
	xor.b32  	%r329, %r329, %r257;
	ld.global.u32 	%r258, [%rd6+168];
	xor.b32  	%r328, %r328, %r258;
	ld.global.u32 	%r259, [%rd6+172];
	xor.b32  	%r327, %r327, %r259;
	ld.global.u32 	%r260, [%rd6+176];
	xor.b32  	%r326, %r326, %r260;
$L__BB0_24:
	and.b32  	%r262, %r196, 512;
	setp.eq.s32 	%p13, %r262, 0;
	@%p13 bra 	$L__BB0_26;
	ld.global.u32 	%r263, [%rd6+180];
	xor.b32  	%r330, %r330, %r263;
	ld.global.u32 	%r264, [%rd6+184];
	xor.b32  	%r329, %r329, %r264;
	ld.global.u32 	%r265, [%rd6+188];
	xor.b32  	%r328, %r328, %r265;
	ld.global.u32 	%r266, [%rd6+192];
	xor.b32  	%r327, %r327, %r266;
	ld.global.u32 	%r267, [%rd6+196];
	xor.b32  	%r326, %r326, %r267;
$L__BB0_26:
	and.b32  	%r269, %r196, 1024;
	setp.eq.s32 	%p14, %r269, 0;
	@%p14 bra 	$L__BB0_28;
	ld.global.u32 	%r270, [%rd6+200];
	xor.b32  	%r330, %r330, %r270;
	ld.global.u32 	%r271, [%rd6+204];
	xor.b32  	%r329, %r329, %r271;
	ld.global.u32 	%r272, [%rd6+208];
	xor.b32  	%r328, %r328, %r272;
	ld.global.u32 	%r273, [%rd6+212];
	xor.b32  	%r327, %r327, %r273;
	ld.global.u32 	%r274, [%rd6+216];
	xor.b32  	%r326, %r326, %r274;
$L__BB0_28:
	and.b32  	%r276, %r196, 2048;
	setp.eq.s32 	%p15, %r276, 0;
	@%p15 bra 	$L__BB0_30;
	ld.global.u32 	%r277, [%rd6+220];
	xor.b32  	%r330, %r330, %r277;
	ld.global.u32 	%r278, [%rd6+224];
	xor.b32  	%r329, %r329, %r278;
	ld.global.u32 	%r279, [%rd6+228];
	xor.b32  	%r328, %r328, %r279;
	ld.global.u32 	%r280, [%rd6+232];
	xor.b32  	%r327, %r327, %r280;
	ld.global.u32 	%r281, [%rd6+236];
	xor.b32  	%r326, %r326, %r281;
$L__BB0_30:
	and.b32  	%r283, %r196, 4096;
	setp.eq.s32 	%p16, %r283, 0;
	@%p16 bra 	$L__BB0_32;
	ld.global.u32 	%r284, [%rd6+240];
	xor.b32  	%r330, %r330, %r284;
	ld.global.u32 	%r285, [%rd6+244];
	xor.b32  	%r329, %r329, %r285;
	ld.global.u32 	%r286, [%rd6+248];
	xor.b32  	%r328, %r328, %r286;
	ld.global.u32 	%r287, [%rd6+252];
	xor.b32  	%r327, %r327, %r287;
	ld.global.u32 	%r288, [%rd6+256];
	xor.b32  	%r326, %r326, %r288;
$L__BB0_32:
	and.b32  	%r290, %r196, 8192;
	setp.eq.s32 	%p17, %r290, 0;
	@%p17 bra 	$L__BB0_34;
	ld.global.u32 	%r291, [%rd6+260];
	xor.b32  	%r330, %r330, %r291;
	ld.global.u32 	%r292, [%rd6+264];
	xor.b32  	%r329, %r329, %r292;
	ld.global.u32 	%r293, [%rd6+268];
	xor.b32  	%r328, %r328, %r293;
	ld.global.u32 	%r294, [%rd6+272];
	xor.b32  	%r327, %r327, %r294;
	ld.global.u32 	%r295, [%rd6+276];
	xor.b32  	%r326, %r326, %r295;
$L__BB0_34:
	and.b32  	%r297, %r196, 16384;
	setp.eq.s32 	%p18, %r297, 0;
	@%p18 bra 	$L__BB0_36;
	ld.global.u32 	%r298, [%rd6+280];
	xor.b32  	%r330, %r330, %r298;
	ld.global.u32 	%r299, [%rd6+284];
	xor.b32  	%r329, %r329, %r299;
	ld.global.u32 	%r300, [%rd6+288];
	xor.b32  	%r328, %r328, %r300;
	ld.global.u32 	%r301, [%rd6+292];
	xor.b32  	%r327, %r327, %r301;
	ld.global.u32 	%r302, [%rd6+296];
	xor.b32  	%r326, %r326, %r302;
$L__BB0_36:
	and.b32  	%r304, %r196, 32768;
	setp.eq.s32 	%p19, %r304, 0;
	@%p19 bra 	$L__BB0_38;
	ld.global.u32 	%r305, [%rd6+300];
	xor.b32  	%r330, %r330, %r305;
	ld.global.u32 	%r306, [%rd6+304];
	xor.b32  	%r329, %r329, %r306;
	ld.global.u32 	%r307, [%rd6+308];
	xor.b32  	%r328, %r328, %r307;
	ld.global.u32 	%r308, [%rd6+312];
	xor.b32  	%r327, %r327, %r308;
	ld.global.u32 	%r309, [%rd6+316];
	xor.b32  	%r326, %r326, %r309;
$L__BB0_38:
	add.s32 	%r325, %r325, 16;
	setp.ne.s32 	%p20, %r325, 32;
	@%p20 bra 	$L__BB0_6;
	mad.lo.s32 	%r310, %r319, -31, %r11;
	add.s32 	%r319, %r310, 1;
	setp.ne.s32 	%p21, %r319, 5;
	@%p21 bra 	$L__BB0_5;
	st.global.u32 	[%rd2+4], %r330;
	st.global.u32 	[%rd2+8], %r329;
	st.global.u32 	[%rd2+12], %r328;
	st.global.u32 	[%rd2+16], %r327;
	st.global.u32 	[%rd2+20], %r326;
	add.s32 	%r313, %r313, 1;
	setp.lt.u32 	%p22, %r313, %r2;
	@%p22 bra 	$L__BB0_4;
$L__BB0_41:
	shr.u64 	%rd7, %rd17, 2;
	add.s32 	%r312, %r312, 1;
	setp.gt.u64 	%p23, %rd17, 3;
	mov.u64 	%rd17, %rd7;
	@%p23 bra 	$L__BB0_2;
$L__BB0_42:
	mov.b32 	%r311, 0;
	st.global.v2.u32 	[%rd2+24], {%r311, %r311};
	st.global.u32 	[%rd2+32], %r311;
	mov.b64 	%rd16, 0;
	st.global.u64 	[%rd2+40], %rd16;
	ret;

}
	// .globl	_Z23generate_uniform_kernelP17curandStateXORWOWPjjjjj
.visible .entry _Z23generate_uniform_kernelP17curandStateXORWOWPjjjjj(
	.param .u64 .ptr .align 1 _Z23generate_uniform_kernelP17curandStateXORWOWPjjjjj_param_0,
	.param .u64 .ptr .align 1 _Z23generate_uniform_kernelP17curandStateXORWOWPjjjjj_param_1,
	.param .u32 _Z23generate_uniform_kernelP17curandStateXORWOWPjjjjj_param_2,
	.param .u32 _Z23generate_uniform_kernelP17curandStateXORWOWPjjjjj_param_3,
	.param .u32 _Z23generate_uniform_kernelP17curandStateXORWOWPjjjjj_param_4,
	.param .u32 _Z23generate_uniform_kernelP17curandStateXORWOWPjjjjj_param_5
)
{
	.reg .pred 	%p<13>;
	.reg .b32 	%r<114>;
	.reg .b32 	%f<2>;
	.reg .b64 	%rd<31>;
	.reg .b64 	%fd<7>;

	ld.param.u64 	%rd11, [_Z23generate_uniform_kernelP17curandStateXORWOWPjjjjj_param_0];
	ld.param.u64 	%rd12, [_Z23generate_uniform_kernelP17curandStateXORWOWPjjjjj_param_1];
	ld.param.u32 	%r50, [_Z23generate_uniform_kernelP17curandStateXORWOWPjjjjj_param_2];
	ld.param.u32 	%r51, [_Z23generate_uniform_kernelP17curandStateXORWOWPjjjjj_param_3];
	ld.param.u32 	%r52, [_Z23generate_uniform_kernelP17curandStateXORWOWPjjjjj_param_4];
	ld.param.u32 	%r53, [_Z23generate_uniform_kernelP17curandStateXORWOWPjjjjj_param_5];
	cvta.to.global.u64 	%rd1, %rd12;
	mov.u32 	%r54, %tid.x;
	mov.u32 	%r55, %ctaid.x;
	mov.u32 	%r56, %ntid.x;
	mad.lo.s32 	%r1, %r55, %r56, %r54;
	mul.lo.s32 	%r110, %r51, %r1;
	setp.le.u32 	%p1, %r50, %r110;
	@%p1 bra 	$L__BB1_13;
	cvta.to.global.u64 	%rd13, %rd11;
	sub.s32 	%r3, %r50, %r51;
	setp.lt.u32 	%p2, %r110, %r3;
	sub.s32 	%r57, %r50, %r110;
	mul.lo.s32 	%r4, %r53, %r1;
	sub.s32 	%r58, %r52, %r4;
	selp.b32 	%r5, %r51, %r57, %p2;
	selp.b32 	%r6, %r53, %r58, %p2;
	mul.wide.s32 	%rd14, %r1, 48;
	add.s64 	%rd2, %rd13, %rd14;
	ld.global.v2.u32 	{%r100, %r97}, [%rd2];
	ld.global.v2.u32 	{%r96, %r104}, [%rd2+8];
	ld.global.v2.u32 	{%r101, %r102}, [%rd2+16];
	ld.global.v2.u32 	{%r13, %r14}, [%rd2+24];
	ld.global.f32 	%f1, [%rd2+32];
	ld.global.f64 	%fd1, [%rd2+40];
	mul.wide.u32 	%rd15, %r5, 4;
	{ // callseq 0, 0
	.param .b64 param0;
	st.param.b64 	[param0], %rd15;
	.param .b64 retval0;
	call.uni (retval0), 
	malloc, 
	(
	param0
	);
	ld.param.b64 	%rd16, [retval0];
	} // callseq 0
	setp.eq.s32 	%p3, %r5, 0;
	@%p3 bra 	$L__BB1_5;
	cvt.rn.f64.u32 	%fd2, %r6;
	mov.b32 	%r107, 0;
	mov.u32 	%r103, %r96;
	mov.u32 	%r105, %r97;
$L__BB1_3:
	mov.u32 	%r97, %r104;
	mov.u32 	%r104, %r102;
	mov.u32 	%r96, %r101;
	shr.u32 	%r60, %r105, 2;
	xor.b32  	%r61, %r60, %r105;
	shl.b32 	%r62, %r104, 4;
	shl.b32 	%r63, %r61, 1;
	xor.b32  	%r64, %r62, %r63;
	xor.b32  	%r65, %r64, %r104;
	xor.b32  	%r101, %r65, %r61;
	add.s32 	%r66, %r100, %r101;
	add.s32 	%r67, %r66, 362437;
	shr.u32 	%r68, %r103, 2;
	xor.b32  	%r69, %r68, %r103;
	shl.b32 	%r70, %r101, 4;
	shl.b32 	%r71, %r69, 1;
	xor.b32  	%r72, %r71, %r70;
	xor.b32  	%r73, %r72, %r69;
	xor.b32  	%r102, %r73, %r101;
	add.s32 	%r100, %r100, 724874;
	add.s32 	%r74, %r102, %r100;
	cvt.u64.u32 	%rd17, %r67;
	mul.wide.u32 	%rd18, %r74, 2097152;
	xor.b64  	%rd19, %rd18, %rd17;
	cvt.rn.f64.u64 	%fd3, %rd19;
	fma.rn.f64 	%fd4, %fd3, 0d3CA0000000000000, 0d3C90000000000000;
	mul.f64 	%fd5, %fd4, %fd2;
	cvt.rpi.f64.f64 	%fd6, %fd5;
	cvt.rzi.u32.f64 	%r75, %fd6;
	add.s32 	%r34, %r75, -1;
	setp.lt.s32 	%p4, %r107, 1;
	@%p4 bra 	$L__BB1_16;
	mov.b32 	%r106, 0;
	bra.uni 	$L__BB1_15;
$L__BB1_5:
	setp.eq.s32 	%p8, %r5, 0;
	@%p8 bra 	$L__BB1_12;
	min.u32 	%r79, %r110, %r3;
	sub.s32 	%r80, 1, %r1;
	mad.lo.s32 	%r81, %r51, %r80, %r79;
	add.s32 	%r82, %r81, -1;
	and.b32  	%r21, %r5, 3;
	setp.lt.u32 	%p9, %r82, 3;
	mov.b32 	%r111, 0;
	@%p9 bra 	$L__BB1_9;
	and.b32  	%r111, %r5, -4;
	add.s64 	%rd29, %rd16, 8;
	neg.s32 	%r108, %r111;
	add.s64 	%rd5, %rd1, 8;
$L__BB1_8:
	mul.wide.s32 	%rd24, %r110, 4;
	add.s64 	%rd25, %rd5, %rd24;
	ld.u32 	%r83, [%rd29+-8];
	add.s32 	%r84, %r83, %r4;
	st.global.u32 	[%rd25+-8], %r84;
	ld.u32 	%r85, [%rd29+-4];
	add.s32 	%r86, %r85, %r4;
	st.global.u32 	[%rd25+-4], %r86;
	ld.u32 	%r87, [%rd29];
	add.s32 	%r88, %r87, %r4;
	st.global.u32 	[%rd25], %r88;
	ld.u32 	%r89, [%rd29+4];
	add.s32 	%r90, %r89, %r4;
	st.global.u32 	[%rd25+4], %r90;
	add.s32 	%r110, %r110, 4;
	add.s64 	%rd29, %rd29, 16;
	add.s32 	%r108, %r108, 4;
	setp.ne.s32 	%p10, %r108, 0;
	@%p10 bra 	$L__BB1_8;
$L__BB1_9:
	setp.eq.s32 	%p11, %r21, 0;
	@%p11 bra 	$L__BB1_12;
	mul.wide.u32 	%rd26, %r111, 4;
	add.s64 	%rd30, %rd16, %rd26;
	neg.s32 	%r112, %r21;
$L__BB1_11:
	.pragma "nounroll";
	mul.wide.s32 	%rd27, %r110, 4;
	add.s64 	%rd28, %rd1, %rd27;
	ld.u32 	%r91, [%rd30];
	add.s32 	%r92, %r91, %r4;
	st.global.u32 	[%rd28], %r92;
	add.s32 	%r110, %r110, 1;
	add.s64 	%rd30, %rd30, 4;
	add.s32 	%r112, %r112, 1;
	setp.ne.s32 	%p12, %r112, 0;
	@%p12 bra 	$L__BB1_11;
$L__BB1_12:
	st.global.v2.u32 	[%rd2], {%r100, %r97};
	st.global.v2.u32 	[%rd2+8], {%r96, %r104};
	st.global.v2.u32 	[%rd2+16], {%r101, %r102};
	st.global.v2.u32 	[%rd2+24], {%r13, %r14};
	st.global.f32 	[%rd2+32], %f1;
	st.global.f64 	[%rd2+40], %fd1;
	{ // callseq 1, 0
	.param .b64 param0;
	st.param.b64 	[param0], %rd16;
	call.uni 
	free, 
	(
	param0
	);
	} // callseq 1
$L__BB1_13:
	ret;
$L__BB1_14:
	add.s32 	%r106, %r106, 1;
	setp.eq.s32 	%p6, %r106, %r107;
	@%p6 bra 	$L__BB1_16;
$L__BB1_15:
	mul.wide.u32 	%rd20, %r106, 4;
	add.s64 	%rd21, %rd16, %rd20;
	ld.u32 	%r77, [%rd21];
	setp.eq.s32 	%p5, %r77, %r34;
	@%p5 bra 	$L__BB1_17;
	bra.uni 	$L__BB1_14;
$L__BB1_16:
	mul.wide.s32 	%rd22, %r107, 4;
	add.s64 	%rd23, %rd16, %rd22;
	st.u32 	[%rd23], %r34;
	add.s32 	%r107, %r107, 1;
$L__BB1_17:
	setp.lt.u32 	%p7, %r107, %r5;
	mov.u32 	%r103, %r96;
	mov.u32 	%r105, %r97;
	@%p7 bra 	$L__BB1_3;
	bra.uni 	$L__BB1_5;

}


// ===== COMPILED SASS (sm_100) =====

	.target	sm_100

	.elftype	@"ET_EXEC"


//--------------------- .note.nv.tkinfo           --------------------------
	.section	.note.nv.tkinfo,"",@"SHT_NOTE"
	.sectionflags	@"SHF_NOTE_NV_TKINFO"
	.tkinfo
        /*0018*/ 	.word	0x00000002
        /*0030*/ 	.string	""
        /*0030*/ 	.string	"ptxas"
        /*0030*/ 	.string	"Cuda compilation tools, release 13.0, V13.0.88"
        /*0030*/ 	.string	"Build cuda_13.0.r13.0/compiler.36424714_0"
        /*0030*/ 	.string	"-arch sm_100 -m 64 "



//--------------------- .note.nv.cuinfo           --------------------------
	.section	.note.nv.cuinfo,"",@"SHT_NOTE"
	.sectionflags	@"SHF_NOTE_NV_CUINFO"
        /*0018*/ 	.short	0x0002
        /*001a*/ 	.short	0x0064
        /*001c*/ 	.short	0x0082
	.zero		2


//--------------------- .nv.info                  --------------------------
	.section	.nv.info,"",@"SHT_CUDA_INFO"
	.align	4


	//----- nvinfo : EIATTR_REGCOUNT
	.align		4
        /*0000*/ 	.byte	0x04, 0x2f
        /*0002*/ 	.short	(.L_10 - .L_9)
	.align		4
.L_9:
        /*0004*/ 	.word	index@(_Z12setup_kernelP17curandStateXORWOW)
        /*0008*/ 	.word	0x0000001f


	//----- nvinfo : EIATTR_FRAME_SIZE
	.align		4
.L_10:
        /*000c*/ 	.byte	0x04, 0x11
        /*000e*/ 	.short	(.L_12 - .L_11)
	.align		4
.L_11:
        /*0010*/ 	.word	index@(_Z12setup_kernelP17curandStateXORWOW)
        /*0014*/ 	.word	0x00000000


	//----- nvinfo : EIATTR_REGCOUNT
	.align		4
.L_12:
        /*0018*/ 	.byte	0x04, 0x2f
        /*001a*/ 	.short	(.L_14 - .L_13)
	.align		4
.L_13:
        /*001c*/ 	.word	index@(_Z23generate_uniform_kernelP17curandStateXORWOWPjjjjj)
        /*0020*/ 	.word	0x00000028


	//----- nvinfo : EIATTR_FRAME_SIZE
	.align		4
.L_14:
        /*0024*/ 	.byte	0x04, 0x11
        /*0026*/ 	.short	(.L_16 - .L_15)
	.align		4
.L_15:
        /*0028*/ 	.word	index@(_Z23generate_uniform_kernelP17curandStateXORWOWPjjjjj)
        /*002c*/ 	.word	0x00000000


	//----- nvinfo : EIATTR_MIN_STACK_SIZE
	.align		4
.L_16:
        /*0030*/ 	.byte	0x04, 0x12
        /*0032*/ 	.short	(.L_18 - .L_17)
	.align		4
.L_17:
        /*0034*/ 	.word	index@(_Z23generate_uniform_kernelP17curandStateXORWOWPjjjjj)
        /*0038*/ 	.word	0x00000000


	//----- nvinfo : EIATTR_MIN_STACK_SIZE
	.align		4
.L_18:
        /*003c*/ 	.byte	0x04, 0x12
        /*003e*/ 	.short	(.L_20 - .L_19)
	.align		4
.L_19:
        /*0040*/ 	.word	index@(_Z12setup_kernelP17curandStateXORWOW)
        /*0044*/ 	.word	0x00000000
.L_20:


//--------------------- .nv.compat                --------------------------
	.section	.nv.compat,"",@"SHT_CUDA_COMPAT_INFO"
	.align	4
        /*0000*/ 	.byte	0x02, 0x09, 0x00, 0x00, 0x02, 0x02, 0x01, 0x00, 0x02, 0x05, 0x05, 0x00, 0x03, 0x07, 0x01, 0x01
        /*0010*/ 	.byte	0x02, 0x03, 0x00, 0x00, 0x02, 0x06, 0x01, 0x00, 0x04, 0x0b, 0x08, 0x00, 0x01, 0x00, 0x00, 0x00
        /*0020*/ 	.byte	0x00, 0x00, 0x00, 0x00


//--------------------- .nv.info._Z23generate_uniform_kernelP17curandStateXORWOWPjjjjj --------------------------
	.section	.nv.info._Z23generate_uniform_kernelP17curandStateXORWOWPjjjjj,"",@"SHT_CUDA_INFO"
	.sectionflags	@""
	.align	4


	//----- nvinfo : EIATTR_CUDA_API_VERSION
	.align		4
        /*0000*/ 	.byte	0x04, 0x37
        /*0002*/ 	.short	(.L_22 - .L_21)
.L_21:
        /*0004*/ 	.word	0x00000082


	//----- nvinfo : EIATTR_KPARAM_INFO
	.align		4
.L_22:
        /*0008*/ 	.byte	0x04, 0x17
        /*000a*/ 	.short	(.L_24 - .L_23)
.L_23:
        /*000c*/ 	.word	0x00000000
        /*0010*/ 	.short	0x0005
        /*0012*/ 	.short	0x001c
        /*0014*/ 	.byte	0x00, 0xf0, 0x11, 0x00


	//----- nvinfo : EIATTR_KPARAM_INFO
	.align		4
.L_24:
        /*0018*/ 	.byte	0x04, 0x17
        /*001a*/ 	.short	(.L_26 - .L_25)
.L_25:
        /*001c*/ 	.word	0x00000000
        /*0020*/ 	.short	0x0004
        /*0022*/ 	.short	0x0018
        /*0024*/ 	.byte	0x00, 0xf0, 0x11, 0x00


	//----- nvinfo : EIATTR_KPARAM_INFO
	.align		4
.L_26:
        /*0028*/ 	.byte	0x04, 0x17
        /*002a*/ 	.short	(.L_28 - .L_27)
.L_27:
        /*002c*/ 	.word	0x00000000
        /*0030*/ 	.short	0x0003
        /*0032*/ 	.short	0x0014
        /*0034*/ 	.byte	0x00, 0xf0, 0x11, 0x00


	//----- nvinfo : EIATTR_KPARAM_INFO
	.align		4
.L_28:
        /*0038*/ 	.byte	0x04, 0x17
        /*003a*/ 	.short	(.L_30 - .L_29)
.L_29:
        /*003c*/ 	.word	0x00000000
        /*0040*/ 	.short	0x0002
        /*0042*/ 	.short	0x0010
        /*0044*/ 	.byte	0x00, 0xf0, 0x11, 0x00


	//----- nvinfo : EIATTR_KPARAM_INFO
	.align		4
.L_30:
        /*0048*/ 	.byte	0x04, 0x17
        /*004a*/ 	.short	(.L_32 - .L_31)
.L_31:
        /*004c*/ 	.word	0x00000000
        /*0050*/ 	.short	0x0001
        /*0052*/ 	.short	0x0008
        /*0054*/ 	.byte	0x00, 0xf5, 0x21, 0x00


	//----- nvinfo : EIATTR_KPARAM_INFO
	.align		4
.L_32:
        /*0058*/ 	.byte	0x04, 0x17
        /*005a*/ 	.short	(.L_34 - .L_33)
.L_33:
        /*005c*/ 	.word	0x00000000
        /*0060*/ 	.short	0x0000
        /*0062*/ 	.short	0x0000
        /*0064*/ 	.byte	0x00, 0xf5, 0x21, 0x00


	//----- nvinfo : EIATTR_SPARSE_MMA_MASK
	.align		4
.L_34:
        /*0068*/ 	.byte	0x03, 0x50
        /*006a*/ 	.short	0x0000


	//----- nvinfo : EIATTR_MAXREG_COUNT
	.align		4
        /*006c*/ 	.byte	0x03, 0x1b
        /*006e*/ 	.short	0x00ff


	//----- nvinfo : EIATTR_EXTERNS
	.align		4
        /*0070*/ 	.byte	0x04, 0x0f
        /*0072*/ 	.short	(.L_36 - .L_35)


	//   ....[0]....
	.align		4
.L_35:
        /*0074*/ 	.word	index@(malloc)


	//   ....[1]....
	.align		4
        /*0078*/ 	.word	index@(free)


	//----- nvinfo : EIATTR_MERCURY_ISA_VERSION
	.align		4
.L_36:
        /*007c*/ 	.byte	0x03, 0x5f
        /*007e*/ 	.short	0x0101


	//----- nvinfo : EIATTR_VRC_CTA_INIT_COUNT
	.align		4
        /*0080*/ 	.byte	0x02, 0x4a
	.zero		1
	.zero		1


	//----- nvinfo : EIATTR_SYSCALL_OFFSETS
	.align		4
        /*0084*/ 	.byte	0x04, 0x46
        /*0086*/ 	.short	(.L_38 - .L_37)


	//   ....[0]....
.L_37:
        /*0088*/ 	.word	0x000001d0


	//   ....[1]....
        /*008c*/ 	.word	0x00000990


	//----- nvinfo : EIATTR_EXIT_INSTR_OFFSETS
	.align		4
.L_38:
        /*0090*/ 	.byte	0x04, 0x1c
        /*0092*/ 	.short	(.L_40 - .L_39)


	//   ....[0]....
.L_39:
        /*0094*/ 	.word	0x00000080


	//   ....[1]....
        /*0098*/ 	.word	0x000009a0


	//----- nvinfo : EIATTR_CRS_STACK_SIZE
	.align		4
.L_40:
        /*009c*/ 	.byte	0x04, 0x1e
        /*009e*/ 	.short	(.L_42 - .L_41)
.L_41:
        /*00a0*/ 	.word	0x00000000


	//----- nvinfo : EIATTR_CBANK_PARAM_SIZE
	.align		4
.L_42:
        /*00a4*/ 	.byte	0x03, 0x19
        /*00a6*/ 	.short	0x0020


	//----- nvinfo : EIATTR_PARAM_CBANK
	.align		4
        /*00a8*/ 	.byte	0x04, 0x0a
        /*00aa*/ 	.short	(.L_44 - .L_43)
	.align		4
.L_43:
        /*00ac*/ 	.word	index@(.nv.constant0._Z23generate_uniform_kernelP17curandStateXORWOWPjjjjj)
        /*00b0*/ 	.short	0x0380
        /*00b2*/ 	.short	0x0020


	//----- nvinfo : EIATTR_SW_WAR
	.align		4
.L_44:
        /*00b4*/ 	.byte	0x04, 0x36
        /*00b6*/ 	.short	(.L_46 - .L_45)
.L_45:
        /*00b8*/ 	.word	0x00000008
.L_46:


//--------------------- .nv.info._Z12setup_kernelP17curandStateXORWOW --------------------------
	.section	.nv.info._Z12setup_kernelP17curandStateXORWOW,"",@"SHT_CUDA_INFO"
	.sectionflags	@""
	.align	4


	//----- nvinfo : EIATTR_CUDA_API_VERSION
	.align		4
        /*0000*/ 	.byte	0x04, 0x37
        /*0002*/ 	.short	(.L_48 - .L_47)
.L_47:
        /*0004*/ 	.word	0x00000082


	//----- nvinfo : EIATTR_KPARAM_INFO
	.align		4
.L_48:
        /*0008*/ 	.byte	0x04, 0x17
        /*000a*/ 	.short	(.L_50 - .L_49)
.L_49:
        /*000c*/ 	.word	0x00000000
        /*0010*/ 	.short	0x0000
        /*0012*/ 	.short	0x0000
        /*0014*/ 	.byte	0x00, 0xf5, 0x21, 0x00


	//----- nvinfo : EIATTR_SPARSE_MMA_MASK
	.align		4
.L_50:
        /*0018*/ 	.byte	0x03, 0x50
        /*001a*/ 	.short	0x0000


	//----- nvinfo : EIATTR_MAXREG_COUNT
	.align		4
        /*001c*/ 	.byte	0x03, 0x1b
        /*001e*/ 	.short	0x00ff


	//----- nvinfo : EIATTR_MERCURY_ISA_VERSION
	.align		4
        /*0020*/ 	.byte	0x03, 0x5f
        /*0022*/ 	.short	0x0101


	//----- nvinfo : EIATTR_VRC_CTA_INIT_COUNT
	.align		4
        /*0024*/ 	.byte	0x02, 0x4a
	.zero		1
	.zero		1


	//----- nvinfo : EIATTR_EXIT_INSTR_OFFSETS
	.align		4
        /*0028*/ 	.byte	0x04, 0x1c
        /*002a*/ 	.short	(.L_52 - .L_51)


	//   ....[0]....
.L_51:
        /*002c*/ 	.word	0x00000e80


	//----- nvinfo : EIATTR_CRS_STACK_SIZE
	.align		4
.L_52:
        /*0030*/ 	.byte	0x04, 0x1e
        /*0032*/ 	.short	(.L_54 - .L_53)
.L_53:
        /*0034*/ 	.word	0x00000000


	//----- nvinfo : EIATTR_CBANK_PARAM_SIZE
	.align		4
.L_54:
        /*0038*/ 	.byte	0x03, 0x19
        /*003a*/ 	.short	0x0008


	//----- nvinfo : EIATTR_PARAM_CBANK
	.align		4
        /*003c*/ 	.byte	0x04, 0x0a
        /*003e*/ 	.short	(.L_56 - .L_55)
	.align		4
.L_55:
        /*0040*/ 	.word	index@(.nv.constant0._Z12setup_kernelP17curandStateXORWOW)
        /*0044*/ 	.short	0x0380
        /*0046*/ 	.short	0x0008


	//----- nvinfo : EIATTR_SW_WAR
	.align		4
.L_56:
        /*0048*/ 	.byte	0x04, 0x36
        /*004a*/ 	.short	(.L_58 - .L_57)
.L_57:
        /*004c*/ 	.word	0x00000008
.L_58:


//--------------------- .nv.callgraph             --------------------------
	.section	.nv.callgraph,"",@"SHT_CUDA_CALLGRAPH"
	.align	4
	.sectionentsize	8
	.align		4
        /*0000*/ 	.word	0x00000000
	.align		4
        /*0004*/ 	.word	0xffffffff
	.align		4
        /*0008*/ 	.word	index@(_Z23generate_uniform_kernelP17curandStateXORWOWPjjjjj)
	.align		4
        /*000c*/ 	.word	index@(free)
	.align		4
        /*0010*/ 	.word	index@(_Z23generate_uniform_kernelP17curandStateXORWOWPjjjjj)
	.align		4
        /*0014*/ 	.word	index@(malloc)
	.align		4
        /*0018*/ 	.word	0x00000000
	.align		4
        /*001c*/ 	.word	0xfffffffe
	.align		4
        /*0020*/ 	.word	0x00000000
	.align		4
        /*0024*/ 	.word	0xfffffffd
	.align		4
        /*0028*/ 	.word	0x00000000
	.align		4
        /*002c*/ 	.word	0xfffffffc


//--------------------- .nv.constant4             --------------------------
	.section	.nv.constant4,"a",@progbits
	.align	8
	.align		8
.nv.constant4:
        /*0000*/ 	.dword	malloc
	.align		8
        /*0008*/ 	.dword	free
	.align		8
        /*0010*/ 	.dword	precalc_xorwow_matrix
	.align		8
        /*0018*/ 	.dword	precalc_xorwow_offset_matrix
	.align		8
        /*0020*/ 	.dword	mrg32k3aM1
	.align		8
        /*0028*/ 	.dword	mrg32k3aM2
	.align		8
        /*0030*/ 	.dword	mrg32k3aM1SubSeq
	.align		8
        /*0038*/ 	.dword	mrg32k3aM2SubSeq
	.align		8
        /*0040*/ 	.dword	mrg32k3aM1Seq
	.align		8
        /*0048*/ 	.dword	mrg32k3aM2Seq


//--------------------- .nv.constant3             --------------------------
	.section	.nv.constant3,"a",@progbits
	.align	8
.nv.constant3:
	.type		__cr_lgamma_table,@object
	.size		__cr_lgamma_table,(.L_8 - __cr_lgamma_table)
__cr_lgamma_table:
        /*0000*/ 	.byte	0x00, 0x00, 0x00, 0x00, 0x00, 0x00, 0x00, 0x00, 0x00, 0x00, 0x00, 0x00, 0x00, 0x00, 0x00, 0x00
        /*0010*/ 	.byte	0xef, 0x39, 0xfa, 0xfe, 0x42, 0x2e, 0xe6, 0x3f, 0x02, 0x20, 0x2a, 0xfa, 0x0b, 0xab, 0xfc, 0x3f
        /*0020*/ 	.byte	0xf9, 0x2c, 0x92, 0x7c, 0xa7, 0x6c, 0x09, 0x40, 0xc9, 0x79, 0x44, 0x3c, 0x64, 0x26, 0x13, 0x40
        /*0030*/ 	.byte	0xca, 0x01, 0xcf, 0x3a, 0x27, 0x51, 0x1a, 0x40, 0x30, 0xcc, 0x2d, 0xf3, 0xe1, 0x0c, 0x21, 0x40
        /*0040*/ 	.byte	0x0d, 0xb7, 0xfc, 0x82, 0x8e, 0x35, 0x25, 0x40
.L_8:


//--------------------- .text._Z23generate_uniform_kernelP17curandStateXORWOWPjjjjj --------------------------
	.section	.text._Z23generate_uniform_kernelP17curandStateXORWOWPjjjjj,"ax",@progbits
	.align	128
        .global         _Z23generate_uniform_kernelP17curandStateXORWOWPjjjjj
        .type           _Z23generate_uniform_kernelP17curandStateXORWOWPjjjjj,@function
        .size           _Z23generate_uniform_kernelP17curandStateXORWOWPjjjjj,(.L_x_25 - _Z23generate_uniform_kernelP17curandStateXORWOWPjjjjj)
        .other          _Z23generate_uniform_kernelP17curandStateXORWOWPjjjjj,@"STO_CUDA_ENTRY STV_DEFAULT"
_Z23generate_uniform_kernelP17curandStateXORWOWPjjjjj:
.text._Z23generate_uniform_kernelP17curandStateXORWOWPjjjjj:
[----:B------:R-:W0:Y:S01]  /*0000*/  LDC R1, c[0x0][0x37c] ;  /* 0x0000df00ff017b82 */ /* 0x000e220000000800 */
[----:B------:R-:W1:Y:S07]  /*0010*/  S2R R28, SR_TID.X ;  /* 0x00000000001c7919 */ /* 0x000e6e0000002100 */
[----:B------:R-:W1:Y:S08]  /*0020*/  S2UR UR4, SR_CTAID.X ;  /* 0x00000000000479c3 */ /* 0x000e700000002500 */
[----:B------:R-:W1:Y:S08]  /*0030*/  LDC R3, c[0x0][0x360] ;  /* 0x0000d800ff037b82 */ /* 0x000e700000000800 */
[----:B------:R-:W2:Y:S01]  /*0040*/  LDC.64 R30, c[0x0][0x390] ;  /* 0x0000e400ff1e7b82 */ /* 0x000ea20000000a00 */
[----:B-1----:R-:W-:-:S04]  /*0050*/  IMAD R28, R3, UR4, R28 ;  /* 0x00000004031c7c24 */ /* 0x002fc8000f8e021c */
[----:B--2---:R-:W-:-:S05]  /*0060*/  IMAD R29, R28, R31, RZ ;  /* 0x0000001f1c1d7224 */ /* 0x004fca00078e02ff */
[----:B------:R-:W-:-:S13]  /*0070*/  ISETP.GE.U32.AND P0, PT, R29, R30, PT ;  /* 0x0000001e1d00720c */ /* 0x000fda0003f06070 */
[----:B0-----:R-:W-:Y:S05]  /*0080*/  @P0 EXIT ;  /* 0x000000000000094d */ /* 0x001fea0003800000 */
[----:B------:R-:W0:Y:S01]  /*0090*/  LDC.64 R36, c[0x0][0x380] ;  /* 0x0000e000ff247b82 */ /* 0x000e220000000a00 */
[----:B------:R-:W1:Y:S01]  /*00a0*/  LDCU.64 UR36, c[0x0][0x358] ;  /* 0x00006b00ff2477ac */ /* 0x000e620008000a00 */
[----:B------:R-:W-:Y:S01]  /*00b0*/  MOV R6, 0x0 ;  /* 0x0000000000067802 */ /* 0x000fe20000000f00 */
[----:B------:R-:W-:Y:S01]  /*00c0*/  IMAD.IADD R34, R30, 0x1, -R31 ;  /* 0x000000011e227824 */ /* 0x000fe200078e0a1f */
[----:B------:R-:W2:Y:S04]  /*00d0*/  LDCU UR38, c[0x0][0x39c] ;  /* 0x00007380ff2677ac */ /* 0x000ea80008000800 */
[----:B------:R-:W3:Y:S01]  /*00e0*/  LDC.64 R32, c[0x0][0x398] ;  /* 0x0000e600ff207b82 */ /* 0x000ee20000000a00 */
[----:B0-----:R-:W-:-:S05]  /*00f0*/  IMAD.WIDE R36, R28, 0x30, R36 ;  /* 0x000000301c247825 */ /* 0x001fca00078e0224 */
[----:B-1----:R0:W5:Y:S04]  /*0100*/  LDG.E R2, desc[UR36][R36.64+0x20] ;  /* 0x0000202424027981 */ /* 0x002168000c1e1900 */
[----:B------:R0:W5:Y:S04]  /*0110*/  LDG.E.64 R16, desc[UR36][R36.64+0x28] ;  /* 0x0000282424107981 */ /* 0x000168000c1e1b00 */
[----:B------:R0:W5:Y:S04]  /*0120*/  LDG.E.64 R26, desc[UR36][R36.64] ;  /* 0x00000024241a7981 */ /* 0x000168000c1e1b00 */
[----:B------:R0:W5:Y:S04]  /*0130*/  LDG.E.64 R24, desc[UR36][R36.64+0x8] ;  /* 0x0000082424187981 */ /* 0x000168000c1e1b00 */
[----:B------:R0:W5:Y:S04]  /*0140*/  LDG.E.64 R22, desc[UR36][R36.64+0x10] ;  /* 0x0000102424167981 */ /* 0x000168000c1e1b00 */
[----:B------:R0:W5:Y:S01]  /*0150*/  LDG.E.64 R18, desc[UR36][R36.64+0x18] ;  /* 0x0000182424127981 */ /* 0x000162000c1e1b00 */
[----:B------:R-:W1:Y:S01]  /*0160*/  LDC.64 R6, c[0x4][R6] ;  /* 0x0100000006067b82 */ /* 0x000e620000000a00 */
[----:B------:R-:W-:Y:S01]  /*0170*/  ISETP.GE.U32.AND P0, PT, R29, R34, PT ;  /* 0x000000221d00720c */ /* 0x000fe20003f06070 */
[----:B------:R-:W-:-:S12]  /*0180*/  IMAD.MOV R0, RZ, RZ, -R28 ;  /* 0x000000ffff007224 */ /* 0x000fd800078e0a1c */
[----:B------:R-:W-:Y:S02]  /*0190*/  @P0 IMAD.IADD R31, R30, 0x1, -R29 ;  /* 0x000000011e1f0824 */ /* 0x000fe400078e0a1d */
[----:B---3--:R-:W-:Y:S02]  /*01a0*/  @P0 IMAD R33, R0, R33, R32 ;  /* 0x0000002100210224 */ /* 0x008fe400078e0220 */
[----:B0-2---:R-:W-:-:S07]  /*01b0*/  IMAD.WIDE.U32 R4, R31, 0x4, RZ ;  /* 0x000000041f047825 */ /* 0x005fce00078e00ff */
[----:B------:R-:W-:-:S07]  /*01c0*/  LEPC R20, `(.L_x_0) ;  /* 0x000000001014794e */ /* 0x000fce0000000000 */
[----:B-1---5:R-:W-:Y:S05]  /*01d0*/  CALL.ABS.NOINC R6 ;  /* 0x0000000006007343 */ /* 0x022fea0003c00000 */
.L_x_0:
[----:B------:R-:W-:Y:S01]  /*01e0*/  ISETP.NE.AND P0, PT, R31, RZ, PT ;  /* 0x000000ff1f00720c */ /* 0x000fe20003f05270 */
[----:B------:R-:W-:-:S12]  /*01f0*/  BSSY.RECONVERGENT B0, `(.L_x_1) ;  /* 0x0000033000007945 */ /* 0x000fd80003800200 */
[----:B------:R-:W-:Y:S05]  /*0200*/  @!P0 BRA `(.L_x_2) ;  /* 0x0000000000c48947 */ /* 0x000fea0003800000 */
[----:B------:R0:W1:Y:S01]  /*0210*/  I2F.F64.U32 R6, R33 ;  /* 0x0000002100067312 */ /* 0x0000620000201800 */
[----:B------:R-:W-:-:S07]  /*0220*/  HFMA2 R0, -RZ, RZ, 0, 0 ;  /* 0x00000000ff007431 */ /* 0x000fce00000001ff */
.L_x_7:
[----:B-1----:R-:W-:Y:S01]  /*0230*/  SHF.R.U32.HI R8, RZ, 0x2, R27 ;  /* 0x00000002ff087819 */ /* 0x002fe2000001161b */
[----:B------:R-:W-:Y:S01]  /*0240*/  IMAD.SHL.U32 R10, R23, 0x10, RZ ;  /* 0x00000010170a7824 */ /* 0x000fe200078e00ff */
[----:B------:R-:W-:Y:S01]  /*0250*/  SHF.R.U32.HI R9, RZ, 0x2, R24 ;  /* 0x00000002ff097819 */ /* 0x000fe20000011618 */
[----:B------:R-:W-:Y:S01]  /*0260*/  IMAD.MOV.U32 R14, RZ, RZ, 0x0 ;  /* 0x00000000ff0e7424 */ /* 0x000fe200078e00ff */
[----:B------:R-:W-:Y:S01]  /*0270*/  LOP3.LUT R8, R8, R27, RZ, 0x3c, !PT ;  /* 0x0000001b08087212 */ /* 0x000fe200078e3cff */
[----:B------:R-:W-:Y:S01]  /*0280*/  BSSY.RECONVERGENT B1, `(.L_x_3) ;  /* 0x0000027000017945 */ /* 0x000fe20003800200 */
[----:B------:R-:W-:Y:S01]  /*0290*/  LOP3.LUT R9, R9, R24, RZ, 0x3c, !PT ;  /* 0x0000001809097212 */ /* 0x000fe200078e3cff */
[----:B------:R-:W-:Y:S01]  /*02a0*/  IMAD.MOV.U32 R27, RZ, RZ, R25 ;  /* 0x000000ffff1b7224 */ /* 0x000fe200078e0019 */
[----:B------:R-:W-:Y:S01]  /*02b0*/  MOV R15, 0x3ca00000 ;  /* 0x3ca00000000f7802 */ /* 0x000fe20000000f00 */
[----:B------:R-:W-:Y:S01]  /*02c0*/  IMAD.SHL.U32 R3, R8, 0x2, RZ ;  /* 0x0000000208037824 */ /* 0x000fe200078e00ff */
[----:B------:R-:W-:Y:S01]  /*02d0*/  ISETP.GE.AND P0, PT, R0, 0x1, PT ;  /* 0x000000010000780c */ /* 0x000fe20003f06270 */
[----:B------:R-:W-:Y:S01]  /*02e0*/  IMAD.MOV.U32 R24, RZ, RZ, R22 ;  /* 0x000000ffff187224 */ /* 0x000fe200078e0016 */
[----:B------:R-:W-:-:S02]  /*02f0*/  MOV R25, R23 ;  /* 0x0000001700197202 */ /* 0x000fc40000000f00 */
[----:B------:R-:W-:Y:S02]  /*0300*/  LOP3.LUT R3, R23, R10, R3, 0x96, !PT ;  /* 0x0000000a17037212 */ /* 0x000fe400078e9603 */
[----:B------:R-:W-:Y:S02]  /*0310*/  SHF.L.U32 R10, R9, 0x1, RZ ;  /* 0x00000001090a7819 */ /* 0x000fe400000006ff */
[----:B------:R-:W-:-:S04]  /*0320*/  LOP3.LUT R3, R3, R8, RZ, 0x3c, !PT ;  /* 0x0000000803037212 */ /* 0x000fc800078e3cff */
[C-C-:B------:R-:W-:Y:S01]  /*0330*/  IADD3 R13, PT, PT, R26.reuse, 0x587c5, R3.reuse ;  /* 0x000587c51a0d7810 */ /* 0x140fe20007ffe003 */
[----:B------:R-:W-:Y:S02]  /*0340*/  IMAD.SHL.U32 R8, R3, 0x10, RZ ;  /* 0x0000001003087824 */ /* 0x000fe400078e00ff */
[----:B------:R-:W-:Y:S02]  /*0350*/  VIADD R26, R26, 0xb0f8a ;  /* 0x000b0f8a1a1a7836 */ /* 0x000fe40000000000 */
[----:B------:R-:W-:Y:S01]  /*0360*/  IMAD.MOV.U32 R22, RZ, RZ, R3 ;  /* 0x000000ffff167224 */ /* 0x000fe200078e0003 */
[----:B------:R-:W-:-:S04]  /*0370*/  LOP3.LUT R8, R9, R10, R8, 0x96, !PT ;  /* 0x0000000a09087212 */ /* 0x000fc800078e9608 */
[----:B------:R-:W-:-:S04]  /*0380*/  LOP3.LUT R9, R8, R3, RZ, 0x3c, !PT ;  /* 0x0000000308097212 */ /* 0x000fc800078e3cff */
[----:B------:R-:W-:Y:S01]  /*0390*/  IADD3 R10, PT, PT, R9, R26, RZ ;  /* 0x0000001a090a7210 */ /* 0x000fe20007ffe0ff */
[----:B------:R-:W-:-:S04]  /*03a0*/  IMAD.MOV.U32 R23, RZ, RZ, R9 ;  /* 0x000000ffff177224 */ /* 0x000fc800078e0009 */
[----:B------:R-:W-:-:S03]  /*03b0*/  IMAD.WIDE.U32 R10, R10, 0x200000, RZ ;  /* 0x002000000a0a7825 */ /* 0x000fc600078e00ff */
[----:B------:R-:W-:Y:S01]  /*03c0*/  LOP3.LUT R12, R10, R13, RZ, 0x3c, !PT ;  /* 0x0000000d0a0c7212 */ /* 0x000fe200078e3cff */
[----:B------:R-:W-:-:S04]  /*03d0*/  IMAD.MOV.U32 R13, RZ, RZ, R11 ;  /* 0x000000ffff0d7224 */ /* 0x000fc800078e000b */
[----:B------:R-:W2:Y:S02]  /*03e0*/  I2F.F64.U64 R10, R12 ;  /* 0x0000000c000a7312 */ /* 0x000ea40000301800 */
[----:B--2---:R-:W-:-:S08]  /*03f0*/  DFMA R10, R10, R14, 5.5511151231257827021e-17 ;  /* 0x3c9000000a0a742b */ /* 0x004fd0000000000e */
[----:B-1----:R-:W-:-:S10]  /*0400*/  DMUL R10, R6, R10 ;  /* 0x0000000a060a7228 */ /* 0x002fd40000000000 */
[----:B------:R-:W1:Y:S02]  /*0410*/  F2I.U32.F64.CEIL R10, R10 ;  /* 0x0000000a000a7311 */ /* 0x000e640000309000 */
[----:B-1----:R-:W-:Y:S01]  /*0420*/  IADD3 R13, PT, PT, R10, -0x1, RZ ;  /* 0xffffffff0a0d7810 */ /* 0x002fe20007ffe0ff */
[----:B------:R-:W-:Y:S06]  /*0430*/  @!P0 BRA `(.L_x_4) ;  /* 0x0000000000208947 */ /* 0x000fec0003800000 */
[----:B------:R-:W-:-:S07]  /*0440*/  IMAD.MOV.U32 R3, RZ, RZ, RZ ;  /* 0x000000ffff037224 */ /* 0x000fce00078e00ff */
.L_x_6:
[----:B------:R-:W-:-:S06]  /*0450*/  IMAD.WIDE.U32 R8, R3, 0x4, R4 ;  /* 0x0000000403087825 */ /* 0x000fcc00078e0004 */
[----:B------:R-:W2:Y:S02]  /*0460*/  LD.E R8, desc[UR36][R8.64] ;  /* 0x0000002408087980 */ /* 0x000ea4000c101900 */
[----:B--2---:R-:W-:-:S13]  /*0470*/  ISETP.NE.AND P0, PT, R8, R13, PT ;  /* 0x0000000d0800720c */ /* 0x004fda0003f05270 */
[----:B------:R-:W-:Y:S05]  /*0480*/  @!P0 BRA `(.L_x_5) ;  /* 0x0000000000188947 */ /* 0x000fea0003800000 */
[----:B------:R-:W-:-:S05]  /*0490*/  VIADD R3, R3, 0x1 ;  /* 0x0000000103037836 */ /* 0x000fca0000000000 */
[----:B------:R-:W-:-:S13]  /*04a0*/  ISETP.NE.AND P0, PT, R3, R0, PT ;  /* 0x000000000300720c */ /* 0x000fda0003f05270 */
[----:B------:R-:W-:Y:S05]  /*04b0*/  @P0 BRA `(.L_x_6) ;  /* 0xfffffffc00e40947 */ /* 0x000fea000383ffff */
.L_x_4:
[C---:B------:R-:W-:Y:S01]  /*04c0*/  IMAD.WIDE R8, R0.reuse, 0x4, R4 ;  /* 0x0000000400087825 */ /* 0x040fe200078e0204 */
[----:B------:R-:W-:-:S04]  /*04d0*/  IADD3 R0, PT, PT, R0, 0x1, RZ ;  /* 0x0000000100007810 */ /* 0x000fc80007ffe0ff */
[----:B------:R1:W-:Y:S03]  /*04e0*/  ST.E desc[UR36][R8.64], R13 ;  /* 0x0000000d08007985 */ /* 0x0003e6000c101924 */
.L_x_5:
[----:B------:R-:W-:Y:S05]  /*04f0*/  BSYNC.RECONVERGENT B1 ;  /* 0x0000000000017941 */ /* 0x000fea0003800200 */
.L_x_3:
[----:B------:R-:W-:-:S13]  /*0500*/  ISETP.GE.U32.AND P0, PT, R0, R31, PT ;  /* 0x0000001f0000720c */ /* 0x000fda0003f06070 */
[----:B------:R-:W-:Y:S05]  /*0510*/  @!P0 BRA `(.L_x_7) ;  /* 0xfffffffc00448947 */ /* 0x000fea000383ffff */
.L_x_2:
[----:B------:R-:W-:Y:S05]  /*0520*/  BSYNC.RECONVERGENT B0 ;  /* 0x0000000000007941 */ /* 0x000fea0003800200 */
.L_x_1:
[----:B------:R-:W-:Y:S01]  /*0530*/  ISETP.NE.AND P0, PT, R31, RZ, PT ;  /* 0x000000ff1f00720c */ /* 0x000fe20003f05270 */
[----:B------:R-:W-:-:S12]  /*0540*/  BSSY.RECONVERGENT B0, `(.L_x_8) ;  /* 0x000003b000007945 */ /* 0x000fd80003800200 */
[----:B------:R-:W-:Y:S05]  /*0550*/  @!P0 BRA `(.L_x_9) ;  /* 0x0000000000e48947 */ /* 0x000fea0003800000 */
[----:B------:R-:W2:Y:S01]  /*0560*/  LDCU UR4, c[0x0][0x394] ;  /* 0x00007280ff0477ac */ /* 0x000ea20008000800 */
[----:B------:R-:W-:Y:S01]  /*0570*/  VIMNMX.U32 R34, PT, PT, R29, R34, PT ;  /* 0x000000221d227248 */ /* 0x000fe20003fe0000 */
[----:B------:R-:W-:Y:S01]  /*0580*/  BSSY.RECONVERGENT B1, `(.L_x_10) ;  /* 0x0000025000017945 */ /* 0x000fe20003800200 */
[----:B------:R-:W-:Y:S02]  /*0590*/  IADD3 R3, PT, PT, -R28, 0x1, RZ ;  /* 0x000000011c037810 */ /* 0x000fe40007ffe1ff */
[----:B------:R-:W-:-:S04]  /*05a0*/  LOP3.LUT R0, R31, 0x3, RZ, 0xc0, !PT ;  /* 0x000000031f007812 */ /* 0x000fc800078ec0ff */
[----:B------:R-:W-:Y:S01]  /*05b0*/  ISETP.NE.AND P0, PT, R0, RZ, PT ;  /* 0x000000ff0000720c */ /* 0x000fe20003f05270 */
[----:B--2---:R-:W-:-:S04]  /*05c0*/  IMAD R3, R3, UR4, R34 ;  /* 0x0000000403037c24 */ /* 0x004fc8000f8e0222 */
[----:B------:R-:W-:-:S05]  /*05d0*/  VIADD R3, R3, 0xffffffff ;  /* 0xffffffff03037836 */ /* 0x000fca0000000000 */
[----:B------:R-:W-:Y:S01]  /*05e0*/  ISETP.GE.U32.AND P1, PT, R3, 0x3, PT ;  /* 0x000000030300780c */ /* 0x000fe20003f26070 */
[----:B------:R-:W-:-:S12]  /*05f0*/  IMAD.MOV.U32 R3, RZ, RZ, RZ ;  /* 0x000000ffff037224 */ /* 0x000fd800078e00ff */
[----:B------:R-:W-:Y:S05]  /*0600*/  @!P1 BRA `(.L_x_11) ;  /* 0x0000000000709947 */ /* 0x000fea0003800000 */
[----:B------:R-:W2:Y:S01]  /*0610*/  LDC.64 R6, c[0x0][0x388] ;  /* 0x0000e200ff067b82 */ /* 0x000ea20000000a00 */
[----:B------:R-:W-:Y:S02]  /*0620*/  LOP3.LUT R3, R31, 0xfffffffc, RZ, 0xc0, !PT ;  /* 0xfffffffc1f037812 */ /* 0x000fe400078ec0ff */
[----:B-1----:R-:W-:-:S03]  /*0630*/  IADD3 R13, P1, PT, R4, 0x8, RZ ;  /* 0x00000008040d7810 */ /* 0x002fc60007f3e0ff */
[----:B------:R-:W-:Y:S01]  /*0640*/  IMAD.MOV R12, RZ, RZ, -R3 ;  /* 0x000000ffff0c7224 */ /* 0x000fe200078e0a03 */
[----:B------:R-:W-:Y:S02]  /*0650*/  IADD3.X R14, PT, PT, RZ, R5, RZ, P1, !PT ;  /* 0x00000005ff0e7210 */ /* 0x000fe40000ffe4ff */
[----:B--2---:R-:W-:-:S05]  /*0660*/  IADD3 R6, P2, PT, R6, 0x8, RZ ;  /* 0x0000000806067810 */ /* 0x004fca0007f5e0ff */
[----:B------:R-:W-:-:S08]  /*0670*/  IMAD.X R7, RZ, RZ, R7, P2 ;  /* 0x000000ffff077224 */ /* 0x000fd000010e0607 */
.L_x_12:
[----:B------:R-:W-:Y:S01]  /*0680*/  MOV R8, R13 ;  /* 0x0000000d00087202 */ /* 0x000fe20000000f00 */
[----:B------:R-:W-:-:S05]  /*0690*/  IMAD.MOV.U32 R9, RZ, RZ, R14 ;  /* 0x000000ffff097224 */ /* 0x000fca00078e000e */
[----:B--2---:R-:W2:Y:S01]  /*06a0*/  LD.E R13, desc[UR36][R8.64+-0x8] ;  /* 0xfffff824080d7980 */ /* 0x004ea2000c101900 */
[----:B------:R-:W-:-:S04]  /*06b0*/  IMAD.WIDE R10, R29, 0x4, R6 ;  /* 0x000000041d0a7825 */ /* 0x000fc800078e0206 */
[----:B--2---:R-:W-:-:S05]  /*06c0*/  IMAD R13, R28, UR38, R13 ;  /* 0x000000261c0d7c24 */ /* 0x004fca000f8e020d */
[----:B------:R1:W-:Y:S04]  /*06d0*/  STG.E desc[UR36][R10.64+-0x8], R13 ;  /* 0xfffff80d0a007986 */ /* 0x0003e8000c101924 */
[----:B------:R-:W2:Y:S02]  /*06e0*/  LD.E R15, desc[UR36][R8.64+-0x4] ;  /* 0xfffffc24080f7980 */ /* 0x000ea4000c101900 */
[----:B--2---:R-:W-:-:S05]  /*06f0*/  IMAD R15, R28, UR38, R15 ;  /* 0x000000261c0f7c24 */ /* 0x004fca000f8e020f */
[----:B------:R2:W-:Y:S04]  /*0700*/  STG.E desc[UR36][R10.64+-0x4], R15 ;  /* 0xfffffc0f0a007986 */ /* 0x0005e8000c101924 */
[----:B------:R-:W3:Y:S02]  /*0710*/  LD.E R21, desc[UR36][R8.64] ;  /* 0x0000002408157980 */ /* 0x000ee4000c101900 */
[----:B---3--:R-:W-:-:S05]  /*0720*/  IMAD R21, R28, UR38, R21 ;  /* 0x000000261c157c24 */ /* 0x008fca000f8e0215 */
[----:B------:R2:W-:Y:S04]  /*0730*/  STG.E desc[UR36][R10.64], R21 ;  /* 0x000000150a007986 */ /* 0x0005e8000c101924 */
[----:B------:R-:W3:Y:S01]  /*0740*/  LD.E R31, desc[UR36][R8.64+0x4] ;  /* 0x00000424081f7980 */ /* 0x000ee2000c101900 */
[----:B------:R-:W-:Y:S01]  /*0750*/  VIADD R12, R12, 0x4 ;  /* 0x000000040c0c7836 */ /* 0x000fe20000000000 */
[----:B-1----:R-:W-:Y:S01]  /*0760*/  IADD3 R13, P2, PT, R8, 0x10, RZ ;  /* 0x00000010080d7810 */ /* 0x002fe20007f5e0ff */
[----:B------:R-:W-:-:S03]  /*0770*/  VIADD R29, R29, 0x4 ;  /* 0x000000041d1d7836 */ /* 0x000fc60000000000 */
[----:B------:R-:W-:Y:S02]  /*0780*/  ISETP.NE.AND P1, PT, R12, RZ, PT ;  /* 0x000000ff0c00720c */ /* 0x000fe40003f25270 */
[----:B------:R-:W-:Y:S01]  /*0790*/  IADD3.X R14, PT, PT, RZ, R9, RZ, P2, !PT ;  /* 0x00000009ff0e7210 */ /* 0x000fe200017fe4ff */
[----:B---3--:R-:W-:-:S05]  /*07a0*/  IMAD R31, R28, UR38, R31 ;  /* 0x000000261c1f7c24 */ /* 0x008fca000f8e021f */
[----:B------:R2:W-:Y:S05]  /*07b0*/  STG.E desc[UR36][R10.64+0x4], R31 ;  /* 0x0000041f0a007986 */ /* 0x0005ea000c101924 */
[----:B------:R-:W-:Y:S05]  /*07c0*/  @P1 BRA `(.L_x_12) ;  /* 0xfffffffc00ac1947 */ /* 0x000fea000383ffff */
.L_x_11:
[----:B------:R-:W-:Y:S05]  /*07d0*/  BSYNC.RECONVERGENT B1 ;  /* 0x0000000000017941 */ /* 0x000fea0003800200 */
.L_x_10:
[----:B------:R-:W-:Y:S05]  /*07e0*/  @!P0 BRA `(.L_x_9) ;  /* 0x0000000000408947 */ /* 0x000fea0003800000 */
[----:B------:R-:W-:-:S04]  /*07f0*/  IMAD.WIDE.U32 R6, R3, 0x4, R4 ;  /* 0x0000000403067825 */ /* 0x000fc800078e0004 */
[----:B------:R-:W-:Y:S01]  /*0800*/  IMAD.MOV R0, RZ, RZ, -R0 ;  /* 0x000000ffff007224 */ /* 0x000fe200078e0a00 */
[----:B-1----:R-:W-:Y:S01]  /*0810*/  MOV R8, R6 ;  /* 0x0000000600087202 */ /* 0x002fe20000000f00 */
[----:B------:R-:W-:-:S07]  /*0820*/  IMAD.MOV.U32 R9, RZ, RZ, R7 ;  /* 0x000000ffff097224 */ /* 0x000fce00078e0007 */
.L_x_13:
[----:B---3--:R1:W3:Y:S01]  /*0830*/  LD.E R3, desc[UR36][R8.64] ;  /* 0x0000002408037980 */ /* 0x0082e2000c101900 */
[----:B------:R-:W4:Y:S01]  /*0840*/  LDC.64 R6, c[0x0][0x388] ;  /* 0x0000e200ff067b82 */ /* 0x000f220000000a00 */
[----:B------:R-:W3:Y:S01]  /*0850*/  LDCU UR4, c[0x0][0x39c] ;  /* 0x00007380ff0477ac */ /* 0x000ee20008000800 */
[----:B------:R-:W-:-:S05]  /*0860*/  VIADD R0, R0, 0x1 ;  /* 0x0000000100007836 */ /* 0x000fca0000000000 */
[----:B------:R-:W-:Y:S02]  /*0870*/  ISETP.NE.AND P0, PT, R0, RZ, PT ;  /* 0x000000ff0000720c */ /* 0x000fe40003f05270 */
[----:B-1----:R-:W-:-:S04]  /*0880*/  IADD3 R8, P1, PT, R8, 0x4, RZ ;  /* 0x0000000408087810 */ /* 0x002fc80007f3e0ff */
[----:B------:R-:W-:Y:S01]  /*0890*/  IADD3.X R9, PT, PT, RZ, R9, RZ, P1, !PT ;  /* 0x00000009ff097210 */ /* 0x000fe20000ffe4ff */
[----:B----4-:R-:W-:-:S04]  /*08a0*/  IMAD.WIDE R6, R29, 0x4, R6 ;  /* 0x000000041d067825 */ /* 0x010fc800078e0206 */
[----:B------:R-:W-:Y:S02]  /*08b0*/  VIADD R29, R29, 0x1 ;  /* 0x000000011d1d7836 */ /* 0x000fe40000000000 */
[----:B---3--:R-:W-:-:S05]  /*08c0*/  IMAD R3, R28, UR4, R3 ;  /* 0x000000041c037c24 */ /* 0x008fca000f8e0203 */
[----:B------:R3:W-:Y:S01]  /*08d0*/  STG.E desc[UR36][R6.64], R3 ;  /* 0x0000000306007986 */ /* 0x0007e2000c101924 */
[----:B------:R-:W-:Y:S05]  /*08e0*/  @P0 BRA `(.L_x_13) ;  /* 0xfffffffc00d00947 */ /* 0x000fea000383ffff */
.L_x_9:
[----:B------:R-:W-:Y:S05]  /*08f0*/  BSYNC.RECONVERGENT B0 ;  /* 0x0000000000007941 */ /* 0x000fea0003800200 */
.L_x_8:
[----:B------:R-:W-:Y:S01]  /*0900*/  MOV R0, 0x8 ;  /* 0x0000000800007802 */ /* 0x000fe20000000f00 */
[----:B------:R4:W-:Y:S03]  /*0910*/  STG.E.64 desc[UR36][R36.64], R26 ;  /* 0x0000001a24007986 */ /* 0x0009e6000c101b24 */
[----:B---3--:R4:W3:Y:S01]  /*0920*/  LDC.64 R6, c[0x4][R0] ;  /* 0x0100000000067b82 */ /* 0x0088e20000000a00 */
[----:B------:R4:W-:Y:S04]  /*0930*/  STG.E.64 desc[UR36][R36.64+0x8], R24 ;  /* 0x0000081824007986 */ /* 0x0009e8000c101b24 */
[----:B------:R4:W-:Y:S04]  /*0940*/  STG.E.64 desc[UR36][R36.64+0x10], R22 ;  /* 0x0000101624007986 */ /* 0x0009e8000c101b24 */
[----:B------:R4:W-:Y:S04]  /*0950*/  STG.E.64 desc[UR36][R36.64+0x18], R18 ;  /* 0x0000181224007986 */ /* 0x0009e8000c101b24 */
[----:B------:R4:W-:Y:S04]  /*0960*/  STG.E.64 desc[UR36][R36.64+0x28], R16 ;  /* 0x0000281024007986 */ /* 0x0009e8000c101b24 */
[----:B------:R4:W-:Y:S02]  /*0970*/  STG.E desc[UR36][R36.64+0x20], R2 ;  /* 0x0000200224007986 */ /* 0x0009e4000c101924 */
[----:B--2---:R-:W-:-:S07]  /*0980*/  LEPC R20, `(.L_x_14) ;  /* 0x000000001014794e */ /* 0x004fce0000000000 */
[----:B01-34-:R-:W-:Y:S05]  /*0990*/  CALL.ABS.NOINC R6 ;  /* 0x0000000006007343 */ /* 0x01bfea0003c00000 */
.L_x_14:
[----:B------:R-:W-:Y:S05]  /*09a0*/  EXIT ;  /* 0x000000000000794d */ /* 0x000fea0003800000 */
.L_x_15:
[----:B------:R-:W-:-:S00]  /*09b0*/  BRA `(.L_x_15) ;  /* 0xfffffffc00fc7947 */ /* 0x000fc0000383ffff */
[----:B------:R-:W-:-:S00]  /*09c0*/  NOP ;  /* 0x0000000000007918 */ /* 0x000fc00000000000 */
        /* <DEDUP_REMOVED lines=11> */
.L_x_25:


//--------------------- .text._Z12setup_kernelP17curandStateXORWOW --------------------------
	.section	.text._Z12setup_kernelP17curandStateXORWOW,"ax",@progbits
	.align	128
        .global         _Z12setup_kernelP17curandStateXORWOW
        .type           _Z12setup_kernelP17curandStateXORWOW,@function
        .size           _Z12setup_kernelP17curandStateXORWOW,(.L_x_26 - _Z12setup_kernelP17curandStateXORWOW)
        .other          _Z12setup_kernelP17curandStateXORWOW,@"STO_CUDA_ENTRY STV_DEFAULT"
_Z12setup_kernelP17curandStateXORWOW:
.text._Z12setup_kernelP17curandStateXORWOW:
[----:B------:R-:W-:Y:S01]  /*0000*/  LDC R1, c[0x0][0x37c] ;  /* 0x0000df00ff017b82 */ /* 0x000fe20000000800 */
[----:B------:R-:W0:Y:S07]  /*0010*/  S2R R13, SR_TID.X ;  /* 0x00000000000d7919 */ /* 0x000e2e0000002100 */
[----:B------:R-:W0:Y:S01]  /*0020*/  S2UR UR6, SR_CTAID.X ;  /* 0x00000000000679c3 */ /* 0x000e220000002500 */
[----:B------:R-:W1:Y:S01]  /*0030*/  LDCU.64 UR4, c[0x0][0x358] ;  /* 0x00006b00ff0477ac */ /* 0x000e620008000a00 */
[----:B------:R-:W-:Y:S01]  /*0040*/  IMAD.MOV.U32 R2, RZ, RZ, 0x3198c20f ;  /* 0x3198c20fff027424 */ /* 0x000fe200078e00ff */
[----:B------:R-:W-:Y:S01]  /*0050*/  BSSY.RECONVERGENT B0, `(.L_x_16) ;  /* 0x00000df000007945 */ /* 0x000fe20003800200 */
[----:B------:R-:W-:-:S02]  /*0060*/  IMAD.MOV.U32 R3, RZ, RZ, 0x5efdb30c ;  /* 0x5efdb30cff037424 */ /* 0x000fc400078e00ff */
[----:B------:R-:W-:Y:S02]  /*0070*/  IMAD.MOV.U32 R4, RZ, RZ, 0x423bb012 ;  /* 0x423bb012ff047424 */ /* 0x000fe400078e00ff */
[----:B------:R-:W0:Y:S01]  /*0080*/  LDC R0, c[0x0][0x360] ;  /* 0x0000d800ff007b82 */ /* 0x000e220000000800 */
[----:B------:R-:W-:Y:S02]  /*0090*/  IMAD.MOV.U32 R5, RZ, RZ, -0x75bd8fc ;  /* 0xf8a42704ff057424 */ /* 0x000fe400078e00ff */
[----:B------:R-:W-:Y:S02]  /*00a0*/  IMAD.MOV.U32 R8, RZ, RZ, -0x23270784 ;  /* 0xdcd8f87cff087424 */ /* 0x000fe400078e00ff */
[----:B------:R-:W-:-:S03]  /*00b0*/  IMAD.MOV.U32 R9, RZ, RZ, 0x57fa2510 ;  /* 0x57fa2510ff097424 */ /* 0x000fc600078e00ff */
[----:B------:R-:W2:Y:S01]  /*00c0*/  LDC.64 R6, c[0x0][0x380] ;  /* 0x0000e000ff067b82 */ /* 0x000ea20000000a00 */
[----:B0-----:R-:W-:-:S05]  /*00d0*/  IMAD R13, R0, UR6, R13 ;  /* 0x00000006000d7c24 */ /* 0x001fca000f8e020d */
[C---:B------:R-:W-:Y:S01]  /*00e0*/  ISETP.NE.AND P0, PT, R13.reuse, RZ, PT ;  /* 0x000000ff0d00720c */ /* 0x040fe20003f05270 */
[----:B--2---:R-:W-:-:S05]  /*00f0*/  IMAD.WIDE R6, R13, 0x30, R6 ;  /* 0x000000300d067825 */ /* 0x004fca00078e0206 */
[----:B-1----:R0:W-:Y:S04]  /*0100*/  STG.E.64 desc[UR4][R6.64], R2 ;  /* 0x0000000206007986 */ /* 0x0021e8000c101b04 */
[----:B------:R0:W-:Y:S04]  /*0110*/  STG.E.64 desc[UR4][R6.64+0x8], R4 ;  /* 0x0000080406007986 */ /* 0x0001e8000c101b04 */
[----:B------:R0:W-:Y:S01]  /*0120*/  STG.E.64 desc[UR4][R6.64+0x10], R8 ;  /* 0x0000100806007986 */ /* 0x0001e2000c101b04 */
[----:B------:R-:W-:Y:S05]  /*0130*/  @!P0 BRA `(.L_x_17) ;  /* 0x0000000c00408947 */ /* 0x000fea0003800000 */
[----:B------:R-:W-:Y:S01]  /*0140*/  SHF.R.S32.HI R0, RZ, 0x1f, R13 ;  /* 0x0000001fff007819 */ /* 0x000fe2000001140d */
[----:B------:R-:W-:-:S07]  /*0150*/  IMAD.MOV.U32 R12, RZ, RZ, RZ ;  /* 0x000000ffff0c7224 */ /* 0x000fce00078e00ff */
.L_x_23:
[----:B0-----:R-:W-:Y:S01]  /*0160*/  LOP3.LUT R2, R13, 0x3, RZ, 0xc0, !PT ;  /* 0x000000030d027812 */ /* 0x001fe200078ec0ff */
[----:B------:R-:W-:Y:S03]  /*0170*/  BSSY.RECONVERGENT B1, `(.L_x_18) ;  /* 0x00000c6000017945 */ /* 0x000fe60003800200 */
[----:B------:R-:W-:-:S04]  /*0180*/  ISETP.NE.U32.AND P0, PT, R2, RZ, PT ;  /* 0x000000ff0200720c */ /* 0x000fc80003f05070 */
[----:B------:R-:W-:-:S13]  /*0190*/  ISETP.NE.AND.EX P0, PT, RZ, RZ, PT, P0 ;  /* 0x000000ffff00720c */ /* 0x000fda0003f05300 */
[----:B------:R-:W-:Y:S05]  /*01a0*/  @!P0 BRA `(.L_x_19) ;  /* 0x0000000c00088947 */ /* 0x000fea0003800000 */
[----:B------:R-:W0:Y:S01]  /*01b0*/  LDC.64 R8, c[0x4][0x10] ;  /* 0x01000400ff087b82 */ /* 0x000e220000000a00 */
[----:B------:R-:W-:Y:S02]  /*01c0*/  IMAD.MOV.U32 R14, RZ, RZ, RZ ;  /* 0x000000ffff0e7224 */ /* 0x000fe400078e00ff */
[----:B0-----:R-:W-:-:S07]  /*01d0*/  IMAD.WIDE.U32 R8, R12, 0xc80, R8 ;  /* 0x00000c800c087825 */ /* 0x001fce00078e0008 */
.L_x_22:
[----:B0-----:R-:W-:Y:S01]  /*01e0*/  IMAD.MOV.U32 R15, RZ, RZ, RZ ;  /* 0x000000ffff0f7224 */ /* 0x001fe200078e00ff */
[----:B------:R-:W-:Y:S01]  /*01f0*/  CS2R R2, SRZ ;  /* 0x0000000000027805 */ /* 0x000fe2000001ff00 */
[----:B------:R-:W-:Y:S01]  /*0200*/  IMAD.MOV.U32 R17, RZ, RZ, RZ ;  /* 0x000000ffff117224 */ /* 0x000fe200078e00ff */
[----:B------:R-:W-:-:S07]  /*0210*/  CS2R R4, SRZ ;  /* 0x0000000000047805 */ /* 0x000fce000001ff00 */
.L_x_21:
[----:B------:R-:W-:-:S05]  /*0220*/  IMAD.WIDE.U32 R10, R17, 0x4, R6 ;  /* 0x00000004110a7825 */ /* 0x000fca00078e0006 */
[----:B------:R0:W5:Y:S01]  /*0230*/  LDG.E R16, desc[UR4][R10.64+0x4] ;  /* 0x000004040a107981 */ /* 0x000162000c1e1900 */
[----:B------:R-:W-:-:S07]  /*0240*/  IMAD.MOV.U32 R19, RZ, RZ, RZ ;  /* 0x000000ffff137224 */ /* 0x000fce00078e00ff */
.L_x_20:
[----:B-----5:R-:W-:Y:S01]  /*0250*/  SHF.R.U32.HI R24, RZ, R19, R16 ;  /* 0x00000013ff187219 */ /* 0x020fe20000011610 */
[----:B0-----:R-:W-:-:S03]  /*0260*/  IMAD.SHL.U32 R10, R17, 0x20, RZ ;  /* 0x00000020110a7824 */ /* 0x001fc600078e00ff */
[----:B------:R-:W-:Y:S01]  /*0270*/  LOP3.LUT R11, R24, 0x1, RZ, 0xc0, !PT ;  /* 0x00000001180b7812 */ /* 0x000fe200078ec0ff */
[----:B------:R-:W-:-:S03]  /*0280*/  IMAD.IADD R10, R10, 0x1, R19 ;  /* 0x000000010a0a7824 */ /* 0x000fc600078e0213 */
[----:B------:R-:W-:Y:S01]  /*0290*/  ISETP.NE.U32.AND P0, PT, R11, 0x1, PT ;  /* 0x000000010b00780c */ /* 0x000fe20003f05070 */
[----:B------:R-:W-:-:S03]  /*02a0*/  IMAD R11, R10, 0x5, RZ ;  /* 0x000000050a0b7824 */ /* 0x000fc600078e02ff */
[----:B------:R-:W-:Y:S01]  /*02b0*/  R2P PR, R24, 0x7e ;  /* 0x0000007e18007804 */ /* 0x000fe20000000000 */
[----:B------:R-:W-:-:S08]  /*02c0*/  IMAD.WIDE.U32 R10, R11, 0x4, R8 ;  /* 0x000000040b0a7825 */ /* 0x000fd000078e0008 */
[----:B------:R-:W2:Y:S04]  /*02d0*/  @!P0 LDG.E R18, desc[UR4][R10.64] ;  /* 0x000000040a128981 */ /* 0x000ea8000c1e1900 */
[----:B------:R-:W3:Y:S04]  /*02e0*/  @!P0 LDG.E R20, desc[UR4][R10.64+0x10] ;  /* 0x000010040a148981 */ /* 0x000ee8000c1e1900 */
[----:B------:R-:W4:Y:S04]  /*02f0*/  @P1 LDG.E R22, desc[UR4][R10.64+0x14] ;  /* 0x000014040a161981 */ /* 0x000f28000c1e1900 */
[----:B------:R-:W4:Y:S04]  /*0300*/  @P2 LDG.E R26, desc[UR4][R10.64+0x28] ;  /* 0x000028040a1a2981 */ /* 0x000f28000c1e1900 */
[----:B------:R-:W4:Y:S04]  /*0310*/  @!P0 LDG.E R21, desc[UR4][R10.64+0x4] ;  /* 0x000004040a158981 */ /* 0x000f28000c1e1900 */
[----:B------:R-:W4:Y:S04]  /*0320*/  @!P0 LDG.E R23, desc[UR4][R10.64+0xc] ;  /* 0x00000c040a178981 */ /* 0x000f28000c1e1900 */
[----:B------:R-:W4:Y:S04]  /*0330*/  @P1 LDG.E R25, desc[UR4][R10.64+0x18] ;  /* 0x000018040a191981 */ /* 0x000f28000c1e1900 */
[----:B------:R-:W4:Y:S04]  /*0340*/  @P3 LDG.E R28, desc[UR4][R10.64+0x3c] ;  /* 0x00003c040a1c3981 */ /* 0x000f28000c1e1900 */
[----:B------:R-:W4:Y:S01]  /*0350*/  @P6 LDG.E R27, desc[UR4][R10.64+0x7c] ;  /* 0x00007c040a1b6981 */ /* 0x000f22000c1e1900 */
[----:B--2---:R-:W-:-:S03]  /*0360*/  @!P0 LOP3.LUT R15, R15, R18, RZ, 0x3c, !PT ;  /* 0x000000120f0f8212 */ /* 0x004fc600078e3cff */
[----:B------:R-:W2:Y:S01]  /*0370*/  @!P0 LDG.E R18, desc[UR4][R10.64+0x8] ;  /* 0x000008040a128981 */ /* 0x000ea2000c1e1900 */
[----:B---3--:R-:W-:-:S03]  /*0380*/  @!P0 LOP3.LUT R3, R3, R20, RZ, 0x3c, !PT ;  /* 0x0000001403038212 */ /* 0x008fc600078e3cff */
[----:B------:R-:W3:Y:S01]  /*0390*/  @P1 LDG.E R20, desc[UR4][R10.64+0x24] ;  /* 0x000024040a141981 */ /* 0x000ee2000c1e1900 */
[----:B----4-:R-:W-:-:S03]  /*03a0*/  @P1 LOP3.LUT R15, R15, R22, RZ, 0x3c, !PT ;  /* 0x000000160f0f1212 */ /* 0x010fc600078e3cff */
[----:B------:R-:W4:Y:S01]  /*03b0*/  @P2 LDG.E R22, desc[UR4][R10.64+0x38] ;  /* 0x000038040a162981 */ /* 0x000f22000c1e1900 */
[----:B------:R-:W-:-:S03]  /*03c0*/  @P2 LOP3.LUT R15, R15, R26, RZ, 0x3c, !PT ;  /* 0x0000001a0f0f2212 */ /* 0x000fc600078e3cff */
[----:B------:R-:W4:Y:S01]  /*03d0*/  @P4 LDG.E R26, desc[UR4][R10.64+0x50] ;  /* 0x000050040a1a4981 */ /* 0x000f22000c1e1900 */
[----:B------:R-:W-:-:S03]  /*03e0*/  @!P0 LOP3.LUT R4, R4, R21, RZ, 0x3c, !PT ;  /* 0x0000001504048212 */ /* 0x000fc600078e3cff */
[----:B------:R-:W4:Y:S01]  /*03f0*/  @P1 LDG.E R21, desc[UR4][R10.64+0x20] ;  /* 0x000020040a151981 */ /* 0x000f22000c1e1900 */
[----:B------:R-:W-:-:S03]  /*0400*/  @!P0 LOP3.LUT R2, R2, R23, RZ, 0x3c, !PT ;  /* 0x0000001702028212 */ /* 0x000fc600078e3cff */
[----:B------:R-:W4:Y:S01]  /*0410*/  @P2 LDG.E R23, desc[UR4][R10.64+0x2c] ;  /* 0x00002c040a172981 */ /* 0x000f22000c1e1900 */
[----:B------:R-:W-:-:S03]  /*0420*/  @P1 LOP3.LUT R4, R4, R25, RZ, 0x3c, !PT ;  /* 0x0000001904041212 */ /* 0x000fc600078e3cff */
[----:B------:R-:W4:Y:S01]  /*0430*/  @P2 LDG.E R25, desc[UR4][R10.64+0x34] ;  /* 0x000034040a192981 */ /* 0x000f22000c1e1900 */
[----:B--2---:R-:W-:-:S03]  /*0440*/  @!P0 LOP3.LUT R5, R5, R18, RZ, 0x3c, !PT ;  /* 0x0000001205058212 */ /* 0x004fc600078e3cff */
[----:B------:R-:W2:Y:S01]  /*0450*/  @P1 LDG.E R18, desc[UR4][R10.64+0x1c] ;  /* 0x00001c040a121981 */ /* 0x000ea2000c1e1900 */
[----:B---3--:R-:W-:-:S03]  /*0460*/  @P1 LOP3.LUT R3, R3, R20, RZ, 0x3c, !PT ;  /* 0x0000001403031212 */ /* 0x008fc600078e3cff */
[----:B------:R-:W3:Y:S01]  /*0470*/  @P2 LDG.E R20, desc[UR4][R10.64+0x30] ;  /* 0x000030040a142981 */ /* 0x000ee2000c1e1900 */
[----:B----4-:R-:W-:-:S03]  /*0480*/  @P2 LOP3.LUT R3, R3, R22, RZ, 0x3c, !PT ;  /* 0x0000001603032212 */ /* 0x010fc600078e3cff */
[----:B------:R-:W4:Y:S01]  /*0490*/  @P3 LDG.E R22, desc[UR4][R10.64+0x4c] ;  /* 0x00004c040a163981 */ /* 0x000f22000c1e1900 */
[----:B------:R-:W-:-:S04]  /*04a0*/  @P3 LOP3.LUT R15, R15, R28, RZ, 0x3c, !PT ;  /* 0x0000001c0f0f3212 */ /* 0x000fc800078e3cff */
[----:B------:R-:W-:Y:S02]  /*04b0*/  @P4 LOP3.LUT R15, R15, R26, RZ, 0x3c, !PT ;  /* 0x0000001a0f0f4212 */ /* 0x000fe400078e3cff */
[----:B------:R-:W-:Y:S01]  /*04c0*/  @P1 LOP3.LUT R2, R2, R21, RZ, 0x3c, !PT ;  /* 0x0000001502021212 */ /* 0x000fe200078e3cff */
[----:B------:R-:W4:Y:S04]  /*04d0*/  @P5 LDG.E R26, desc[UR4][R10.64+0x64] ;  /* 0x000064040a1a5981 */ /* 0x000f28000c1e1900 */
[----:B------:R-:W4:Y:S01]  /*04e0*/  @P3 LDG.E R21, desc[UR4][R10.64+0x40] ;  /* 0x000040040a153981 */ /* 0x000f22000c1e1900 */
[----:B------:R-:W-:Y:S02]  /*04f0*/  @P2 LOP3.LUT R4, R4, R23, RZ, 0x3c, !PT ;  /* 0x0000001704042212 */ /* 0x000fe400078e3cff */
[----:B------:R-:W-:Y:S01]  /*0500*/  @P2 LOP3.LUT R2, R2, R25, RZ, 0x3c, !PT ;  /* 0x0000001902022212 */ /* 0x000fe200078e3cff */
[----:B------:R-:W4:Y:S04]  /*0510*/  @P3 LDG.E R23, desc[UR4][R10.64+0x48] ;  /* 0x000048040a173981 */ /* 0x000f28000c1e1900 */
[----:B------:R-:W4:Y:S01]  /*0520*/  @P4 LDG.E R25, desc[UR4][R10.64+0x54] ;  /* 0x000054040a194981 */ /* 0x000f22000c1e1900 */
[----:B--2---:R-:W-:-:S03]  /*0530*/  @P1 LOP3.LUT R5, R5, R18, RZ, 0x3c, !PT ;  /* 0x0000001205051212 */ /* 0x004fc600078e3cff */
[----:B------:R-:W2:Y:S01]  /*0540*/  @P3 LDG.E R18, desc[UR4][R10.64+0x44] ;  /* 0x000044040a123981 */ /* 0x000ea2000c1e1900 */
[----:B---3--:R-:W-:-:S03]  /*0550*/  @P2 LOP3.LUT R5, R5, R20, RZ, 0x3c, !PT ;  /* 0x0000001405052212 */ /* 0x008fc600078e3cff */
[----:B------:R-:W3:Y:S01]  /*0560*/  @P4 LDG.E R20, desc[UR4][R10.64+0x58] ;  /* 0x000058040a144981 */ /* 0x000ee2000c1e1900 */
[----:B----4-:R-:W-:-:S03]  /*0570*/  @P3 LOP3.LUT R3, R3, R22, RZ, 0x3c, !PT ;  /* 0x0000001603033212 */ /* 0x010fc600078e3cff */
[----:B------:R-:W4:Y:S01]  /*0580*/  @P4 LDG.E R22, desc[UR4][R10.64+0x60] ;  /* 0x000060040a164981 */ /* 0x000f22000c1e1900 */
[----:B------:R-:W-:Y:S02]  /*0590*/  LOP3.LUT P0, RZ, R24, 0x80, RZ, 0xc0, !PT ;  /* 0x0000008018ff7812 */ /* 0x000fe4000780c0ff */
[----:B------:R-:W-:Y:S02]  /*05a0*/  @P5 LOP3.LUT R15, R15, R26, RZ, 0x3c, !PT ;  /* 0x0000001a0f0f5212 */ /* 0x000fe400078e3cff */
[----:B------:R-:W4:Y:S01]  /*05b0*/  @P6 LDG.E R26, desc[UR4][R10.64+0x78] ;  /* 0x000078040a1a6981 */ /* 0x000f22000c1e1900 */
[----:B------:R-:W-:-:S03]  /*05c0*/  @P3 LOP3.LUT R4, R4, R21, RZ, 0x3c, !PT ;  /* 0x0000001504043212 */ /* 0x000fc600078e3cff */
[----:B------:R-:W4:Y:S01]  /*05d0*/  @P4 LDG.E R21, desc[UR4][R10.64+0x5c] ;  /* 0x00005c040a154981 */ /* 0x000f22000c1e1900 */
[----:B------:R-:W-:-:S03]  /*05e0*/  @P3 LOP3.LUT R2, R2, R23, RZ, 0x3c, !PT ;  /* 0x0000001702023212 */ /* 0x000fc600078e3cff */
[----:B------:R-:W4:Y:S01]  /*05f0*/  @P5 LDG.E R23, desc[UR4][R10.64+0x68] ;  /* 0x000068040a175981 */ /* 0x000f22000c1e1900 */
[----:B------:R-:W-:-:S03]  /*0600*/  @P4 LOP3.LUT R4, R4, R25, RZ, 0x3c, !PT ;  /* 0x0000001904044212 */ /* 0x000fc600078e3cff */
[----:B------:R-:W4:Y:S01]  /*0610*/  @P5 LDG.E R25, desc[UR4][R10.64+0x70] ;  /* 0x000070040a195981 */ /* 0x000f22000c1e1900 */
[----:B--2---:R-:W-:-:S03]  /*0620*/  @P3 LOP3.LUT R5, R5, R18, RZ, 0x3c, !PT ;  /* 0x0000001205053212 */ /* 0x004fc600078e3cff */
[----:B------:R-:W2:Y:S01]  /*0630*/  @P5 LDG.E R18, desc[UR4][R10.64+0x6c] ;  /* 0x00006c040a125981 */ /* 0x000ea2000c1e1900 */
[----:B---3--:R-:W-:-:S03]  /*0640*/  @P4 LOP3.LUT R5, R5, R20, RZ, 0x3c, !PT ;  /* 0x0000001405054212 */ /* 0x008fc600078e3cff */
[----:B------:R-:W3:Y:S01]  /*0650*/  @P5 LDG.E R20, desc[UR4][R10.64+0x74] ;  /* 0x000074040a145981 */ /* 0x000ee2000c1e1900 */
[----:B----4-:R-:W-:-:S03]  /*0660*/  @P4 LOP3.LUT R3, R3, R22, RZ, 0x3c, !PT ;  /* 0x0000001603034212 */ /* 0x010fc600078e3cff */
[----:B------:R-:W4:Y:S01]  /*0670*/  @P0 LDG.E R22, desc[UR4][R10.64+0x8c] ;  /* 0x00008c040a160981 */ /* 0x000f22000c1e1900 */
[----:B------:R-:W-:-:S03]  /*0680*/  @P6 LOP3.LUT R15, R15, R26, RZ, 0x3c, !PT ;  /* 0x0000001a0f0f6212 */ /* 0x000fc600078e3cff */
        /* <DEDUP_REMOVED lines=13> */
[----:B------:R-:W-:Y:S02]  /*0760*/  @P6 LOP3.LUT R4, R4, R27, RZ, 0x3c, !PT ;  /* 0x0000001b04046212 */ /* 0x000fe400078e3cff */
[----:B------:R-:W-:Y:S02]  /*0770*/  @P6 LOP3.LUT R2, R2, R21, RZ, 0x3c, !PT ;  /* 0x0000001502026212 */ /* 0x000fe400078e3cff */
[----:B------:R-:W-:Y:S02]  /*0780*/  @P0 LOP3.LUT R4, R4, R23, RZ, 0x3c, !PT ;  /* 0x0000001704040212 */ /* 0x000fe400078e3cff */
[----:B------:R-:W-:Y:S02]  /*0790*/  @P0 LOP3.LUT R2, R2, R25, RZ, 0x3c, !PT ;  /* 0x0000001902020212 */ /* 0x000fe400078e3cff */
[----:B--2---:R-:W-:Y:S02]  /*07a0*/  @P6 LOP3.LUT R5, R5, R18, RZ, 0x3c, !PT ;  /* 0x0000001205056212 */ /* 0x004fe400078e3cff */
[----:B---3--:R-:W-:-:S02]  /*07b0*/  @P6 LOP3.LUT R3, R3, R20, RZ, 0x3c, !PT ;  /* 0x0000001403036212 */ /* 0x008fc400078e3cff */
[----:B----4-:R-:W-:Y:S02]  /*07c0*/  @P0 LOP3.LUT R5, R5, R22, RZ, 0x3c, !PT ;  /* 0x0000001605050212 */ /* 0x010fe400078e3cff */
[----:B------:R-:W-:Y:S02]  /*07d0*/  @P0 LOP3.LUT R3, R3, R26, RZ, 0x3c, !PT ;  /* 0x0000001a03030212 */ /* 0x000fe400078e3cff */
[----:B------:R-:W-:-:S13]  /*07e0*/  R2P PR, R24.B1, 0x7f ;  /* 0x0000007f18007804 */ /* 0x000fda0000001000 */
[----:B------:R-:W2:Y:S04]  /*07f0*/  @P0 LDG.E R18, desc[UR4][R10.64+0xa0] ;  /* 0x0000a0040a120981 */ /* 0x000ea8000c1e1900 */
[----:B------:R-:W3:Y:S04]  /*0800*/  @P1 LDG.E R22, desc[UR4][R10.64+0xb4] ;  /* 0x0000b4040a161981 */ /* 0x000ee8000c1e1900 */
[----:B------:R-:W4:Y:S04]  /*0810*/  @P2 LDG.E R26, desc[UR4][R10.64+0xc8] ;  /* 0x0000c8040a1a2981 */ /* 0x000f28000c1e1900 */
[----:B------:R-:W4:Y:S04]  /*0820*/  @P3 LDG.E R28, desc[UR4][R10.64+0xdc] ;  /* 0x0000dc040a1c3981 */ /* 0x000f28000c1e1900 */
[----:B------:R-:W4:Y:S04]  /*0830*/  @P0 LDG.E R23, desc[UR4][R10.64+0xa4] ;  /* 0x0000a4040a170981 */ /* 0x000f28000c1e1900 */
[----:B------:R-:W4:Y:S04]  /*0840*/  @P0 LDG.E R20, desc[UR4][R10.64+0xa8] ;  /* 0x0000a8040a140981 */ /* 0x000f28000c1e1900 */
[----:B------:R-:W4:Y:S04]  /*0850*/  @P4 LDG.E R25, desc[UR4][R10.64+0xf0] ;  /* 0x0000f0040a194981 */ /* 0x000f28000c1e1900 */
        /* <DEDUP_REMOVED lines=21> */
[----:B------:R-:W-:Y:S02]  /*09b0*/  LOP3.LUT P0, RZ, R24, 0x8000, RZ, 0xc0, !PT ;  /* 0x0000800018ff7812 */ /* 0x000fe4000780c0ff */
[----:B----4-:R-:W-:Y:S01]  /*09c0*/  @P5 LOP3.LUT R15, R15, R26, RZ, 0x3c, !PT ;  /* 0x0000001a0f0f5212 */ /* 0x010fe200078e3cff */
[----:B------:R-:W4:Y:S04]  /*09d0*/  @P3 LDG.E R24, desc[UR4][R10.64+0xe4] ;  /* 0x0000e4040a183981 */ /* 0x000f28000c1e1900 */
[----:B------:R-:W2:Y:S01]  /*09e0*/  @P6 LDG.E R26, desc[UR4][R10.64+0x118] ;  /* 0x000118040a1a6981 */ /* 0x000ea2000c1e1900 */
        /* <DEDUP_REMOVED lines=8> */
[----:B---3--:R-:W-:-:S03]  /*0a70*/  @P2 LOP3.LUT R3, R3, R22, RZ, 0x3c, !PT ;  /* 0x0000001603032212 */ /* 0x008fc600078e3cff */
[----:B------:R-:W3:Y:S01]  /*0a80*/  @P4 LDG.E R22, desc[UR4][R10.64+0x100] ;  /* 0x000100040a164981 */ /* 0x000ee2000c1e1900 */
[----:B--2---:R-:W-:-:S03]  /*0a90*/  @P6 LOP3.LUT R15, R15, R26, RZ, 0x3c, !PT ;  /* 0x0000001a0f0f6212 */ /* 0x004fc600078e3cff */
[----:B------:R-:W2:Y:S01]  /*0aa0*/  @P0 LDG.E R26, desc[UR4][R10.64+0x12c] ;  /* 0x00012c040a1a0981 */ /* 0x000ea2000c1e1900 */
[----:B----4-:R-:W-:-:S03]  /*0ab0*/  @P2 LOP3.LUT R2, R2, R23, RZ, 0x3c, !PT ;  /* 0x0000001702022212 */ /* 0x010fc600078e3cff */
[----:B------:R-:W4:Y:S01]  /*0ac0*/  @P4 LDG.E R23, desc[UR4][R10.64+0xfc] ;  /* 0x0000fc040a174981 */ /* 0x000f22000c1e1900 */
[----:B------:R-:W-:-:S03]  /*0ad0*/  @P2 LOP3.LUT R5, R5, R20, RZ, 0x3c, !PT ;  /* 0x0000001405052212 */ /* 0x000fc600078e3cff */
[----:B------:R-:W4:Y:S01]  /*0ae0*/  @P4 LDG.E R20, desc[UR4][R10.64+0xf8] ;  /* 0x0000f8040a144981 */ /* 0x000f22000c1e1900 */
[----:B------:R-:W-:Y:S02]  /*0af0*/  @P3 LOP3.LUT R2, R2, R27, RZ, 0x3c, !PT ;  /* 0x0000001b02023212 */ /* 0x000fe400078e3cff */
[----:B------:R-:W-:Y:S01]  /*0b00*/  @P3 LOP3.LUT R4, R4, R25, RZ, 0x3c, !PT ;  /* 0x0000001904043212 */ /* 0x000fe200078e3cff */
[----:B------:R-:W4:Y:S01]  /*0b10*/  @P5 LDG.E R27, desc[UR4][R10.64+0x110] ;  /* 0x000110040a1b5981 */ /* 0x000f22000c1e1900 */
[----:B------:R-:W-:-:S03]  /*0b20*/  @P3 LOP3.LUT R5, R5, R24, RZ, 0x3c, !PT ;  /* 0x0000001805053212 */ /* 0x000fc600078e3cff */
[----:B------:R-:W4:Y:S04]  /*0b30*/  @P5 LDG.E R25, desc[UR4][R10.64+0x108] ;  /* 0x000108040a195981 */ /* 0x000f28000c1e1900 */
        /* <DEDUP_REMOVED lines=19> */
[----:B------:R-:W-:-:S05]  /*0c70*/  VIADD R19, R19, 0x10 ;  /* 0x0000001013137836 */ /* 0x000fca0000000000 */
[----:B------:R-:W-:Y:S02]  /*0c80*/  ISETP.NE.AND P1, PT, R19, 0x20, PT ;  /* 0x000000201300780c */ /* 0x000fe40003f25270 */
[----:B------:R-:W-:Y:S02]  /*0c90*/  @P5 LOP3.LUT R3, R3, R18, RZ, 0x3c, !PT ;  /* 0x0000001203035212 */ /* 0x000fe400078e3cff */
[----:B------:R-:W-:Y:S02]  /*0ca0*/  @P6 LOP3.LUT R4, R4, R21, RZ, 0x3c, !PT ;  /* 0x0000001504046212 */ /* 0x000fe400078e3cff */
[----:B---3--:R-:W-:-:S04]  /*0cb0*/  @P6 LOP3.LUT R3, R3, R22, RZ, 0x3c, !PT ;  /* 0x0000001603036212 */ /* 0x008fc800078e3cff */
[----:B--2---:R-:W-:Y:S02]  /*0cc0*/  @P0 LOP3.LUT R3, R3, R26, RZ, 0x3c, !PT ;  /* 0x0000001a03030212 */ /* 0x004fe400078e3cff */
[----:B----4-:R-:W-:Y:S02]  /*0cd0*/  @P6 LOP3.LUT R2, R2, R23, RZ, 0x3c, !PT ;  /* 0x0000001702026212 */ /* 0x010fe400078e3cff */
[----:B------:R-:W-:Y:S02]  /*0ce0*/  @P6 LOP3.LUT R5, R5, R20, RZ, 0x3c, !PT ;  /* 0x0000001405056212 */ /* 0x000fe400078e3cff */
[----:B------:R-:W-:Y:S02]  /*0cf0*/  @P0 LOP3.LUT R2, R2, R27, RZ, 0x3c, !PT ;  /* 0x0000001b02020212 */ /* 0x000fe400078e3cff */
[----:B------:R-:W-:Y:S02]  /*0d00*/  @P0 LOP3.LUT R4, R4, R25, RZ, 0x3c, !PT ;  /* 0x0000001904040212 */ /* 0x000fe400078e3cff */
[----:B------:R-:W-:Y:S01]  /*0d10*/  @P0 LOP3.LUT R5, R5, R24, RZ, 0x3c, !PT ;  /* 0x0000001805050212 */ /* 0x000fe200078e3cff */
[----:B------:R-:W-:Y:S06]  /*0d20*/  @P1 BRA `(.L_x_20) ;  /* 0xfffffff400481947 */ /* 0x000fec000383ffff */
[----:B------:R-:W-:-:S05]  /*0d30*/  VIADD R17, R17, 0x1 ;  /* 0x0000000111117836 */ /* 0x000fca0000000000 */
[----:B------:R-:W-:-:S13]  /*0d40*/  ISETP.NE.AND P0, PT, R17, 0x5, PT ;  /* 0x000000051100780c */ /* 0x000fda0003f05270 */
[----:B------:R-:W-:Y:S05]  /*0d50*/  @P0 BRA `(.L_x_21) ;  /* 0xfffffff400300947 */ /* 0x000fea000383ffff */
[----:B------:R0:W-:Y:S01]  /*0d60*/  STG.E.64 desc[UR4][R6.64+0x8], R4 ;  /* 0x0000080406007986 */ /* 0x0001e2000c101b04 */
[----:B------:R-:W-:Y:S01]  /*0d70*/  VIADD R14, R14, 0x1 ;  /* 0x000000010e0e7836 */ /* 0x000fe20000000000 */
[----:B------:R-:W-:Y:S02]  /*0d80*/  LOP3.LUT R11, R13, 0x3, RZ, 0xc0, !PT ;  /* 0x000000030d0b7812 */ /* 0x000fe400078ec0ff */
[----:B------:R0:W-:Y:S02]  /*0d90*/  STG.E.64 desc[UR4][R6.64+0x10], R2 ;  /* 0x0000100206007986 */ /* 0x0001e4000c101b04 */
[----:B------:R-:W-:Y:S02]  /*0da0*/  ISETP.GE.U32.AND P0, PT, R14, R11, PT ;  /* 0x0000000b0e00720c */ /* 0x000fe40003f06070 */
[----:B------:R0:W-:Y:S11]  /*0db0*/  STG.E desc[UR4][R6.64+0x4], R15 ;  /* 0x0000040f06007986 */ /* 0x0001f6000c101904 */
[----:B------:R-:W-:Y:S05]  /*0dc0*/  @!P0 BRA `(.L_x_22) ;  /* 0xfffffff400048947 */ /* 0x000fea000383ffff */
.L_x_19:
[----:B------:R-:W-:Y:S05]  /*0dd0*/  BSYNC.RECONVERGENT B1 ;  /* 0x0000000000017941 */ /* 0x000fea0003800200 */
.L_x_18:
[C---:B------:R-:W-:Y:S01]  /*0de0*/  ISETP.GT.U32.AND P0, PT, R13.reuse, 0x3, PT ;  /* 0x000000030d00780c */ /* 0x040fe20003f04070 */
[----:B------:R-:W-:Y:S01]  /*0df0*/  VIADD R12, R12, 0x1 ;  /* 0x000000010c0c7836 */ /* 0x000fe20000000000 */
[--C-:B------:R-:W-:Y:S02]  /*0e00*/  SHF.R.U64 R13, R13, 0x2, R0.reuse ;  /* 0x000000020d0d7819 */ /* 0x100fe40000001200 */
[----:B------:R-:W-:Y:S02]  /*0e10*/  ISETP.GT.U32.AND.EX P0, PT, R0, RZ, PT, P0 ;  /* 0x000000ff0000720c */ /* 0x000fe40003f04100 */
[----:B------:R-:W-:-:S11]  /*0e20*/  SHF.R.U32.HI R0, RZ, 0x2, R0 ;  /* 0x00000002ff007819 */ /* 0x000fd60000011600 */
[----:B------:R-:W-:Y:S05]  /*0e30*/  @P0 BRA `(.L_x_23) ;  /* 0xfffffff000c80947 */ /* 0x000fea000383ffff */
.L_x_17:
[----:B------:R-:W-:Y:S05]  /*0e40*/  BSYNC.RECONVERGENT B0 ;  /* 0x0000000000007941 */ /* 0x000fea0003800200 */
.L_x_16:
[----:B------:R-:W-:Y:S04]  /*0e50*/  STG.E.64 desc[UR4][R6.64+0x18], RZ ;  /* 0x000018ff06007986 */ /* 0x000fe8000c101b04 */
[----:B------:R-:W-:Y:S04]  /*0e60*/  STG.E desc[UR4][R6.64+0x20], RZ ;  /* 0x000020ff06007986 */ /* 0x000fe8000c101904 */
[----:B------:R-:W-:Y:S01]  /*0e70*/  STG.E.64 desc[UR4][R6.64+0x28], RZ ;  /* 0x000028ff06007986 */ /* 0x000fe2000c101b04 */
[----:B------:R-:W-:Y:S05]  /*0e80*/  EXIT ;  /* 0x000000000000794d */ /* 0x000fea0003800000 */
.L_x_24:
        /* <DEDUP_REMOVED lines=15> */
.L_x_26:


//--------------------- .nv.global.init           --------------------------
	.section	.nv.global.init,"aw",@progbits
	.align	4
.nv.global.init:
	.type		mrg32k3aM1SubSeq,@object
	.size		mrg32k3aM1SubSeq,(mrg32k3aM2SubSeq - mrg32k3aM1SubSeq)
mrg32k3aM1SubSeq:
        /*0000*/ 	.byte	0x0b, 0xcc, 0xee, 0x04, 0x73, 0x29, 0x8b, 0x6f, 0xf6, 0x53, 0x03, 0xf6, 0x23, 0xf6, 0xea, 0xda
        /* <DEDUP_REMOVED lines=125> */
	.type		mrg32k3aM2SubSeq,@object
	.size		mrg32k3aM2SubSeq,(mrg32k3aM1 - mrg32k3aM2SubSeq)
mrg32k3aM2SubSeq:
        /* <DEDUP_REMOVED lines=126> */
	.type		mrg32k3aM1,@object
	.size		mrg32k3aM1,(mrg32k3aM1Seq - mrg32k3aM1)
mrg32k3aM1:
        /* <DEDUP_REMOVED lines=144> */
	.type		mrg32k3aM1Seq,@object
	.size		mrg32k3aM1Seq,(mrg32k3aM2 - mrg32k3aM1Seq)
mrg32k3aM1Seq:
        /* <DEDUP_REMOVED lines=144> */
	.type		mrg32k3aM2,@object
	.size		mrg32k3aM2,(mrg32k3aM2Seq - mrg32k3aM2)
mrg32k3aM2:
        /* <DEDUP_REMOVED lines=144> */
	.type		mrg32k3aM2Seq,@object
	.size		mrg32k3aM2Seq,(precalc_xorwow_matrix - mrg32k3aM2Seq)
mrg32k3aM2Seq:
        /* <DEDUP_REMOVED lines=144> */
	.type		precalc_xorwow_matrix,@object
	.size		precalc_xorwow_matrix,(precalc_xorwow_offset_matrix - precalc_xorwow_matrix)
precalc_xorwow_matrix:
        /* <DEDUP_REMOVED lines=6400> */
	.type		precalc_xorwow_offset_matrix,@object
	.size		precalc_xorwow_offset_matrix,(.L_1 - precalc_xorwow_offset_matrix)
precalc_xorwow_offset_matrix:
        /* <DEDUP_REMOVED lines=6400> */
.L_1:


//--------------------- .nv.shared.reserved.0     --------------------------
	.section	.nv.shared.reserved.0,"aw",@nobits
	.weak		__nv_reservedSMEM_offset_0_alias
	.size		__nv_reservedSMEM_offset_0_alias, 0, 64
	.other		__nv_reservedSMEM_offset_0_alias,@"STO_CUDA_RESERVED_SHARED STV_DEFAULT"
__nv_reservedSMEM_offset_0_alias:
	.zero		0
	.zero		64


//--------------------- .nv.constant0._Z23generate_uniform_kernelP17curandStateXORWOWPjjjjj --------------------------
	.section	.nv.constant0._Z23generate_uniform_kernelP17curandStateXORWOWPjjjjj,"a",@progbits
	.sectionflags	@""
	.align	4
.nv.constant0._Z23generate_uniform_kernelP17curandStateXORWOWPjjjjj:
	.zero		928


//--------------------- .nv.constant0._Z12setup_kernelP17curandStateXORWOW --------------------------
	.section	.nv.constant0._Z12setup_kernelP17curandStateXORWOW,"a",@progbits
	.sectionflags	@""
	.align	4
.nv.constant0._Z12setup_kernelP17curandStateXORWOW:
	.zero		904


//--------------------- SYMBOLS --------------------------

	.type		.nv.reservedSmem.offset0,@object
	.size		.nv.reservedSmem.offset0,0x4
	.type		malloc,@function
	.type		free,@function
